	.headerflags	@"EF_CUDA_TEXMODE_UNIFIED EF_CUDA_64BIT_ADDRESS EF_CUDA_ACCELERATORS EF_CUDA_SM90 EF_CUDA_VIRTUAL_SM(EF_CUDA_SM90)"
	.elftype	@"ET_EXEC"


//--------------------- .nv.info                  --------------------------
	.section	.nv.info,"",@"SHT_CUDA_INFO"
	.align	4


	//----- nvinfo : EIATTR_REGCOUNT
	.align		4
        /*0000*/ 	.byte	0x04, 0x2f
        /*0002*/ 	.short	(.L_2 - .L_1)
	.align		4
.L_1:
        /*0004*/ 	.word	index@(triton_red_fused_add_mul_pow_rsqrt_sum_0)
        /*0008*/ 	.word	0x00000039


	//----- nvinfo : EIATTR_MIN_STACK_SIZE
	.align		4
.L_2:
        /*000c*/ 	.byte	0x04, 0x12
        /*000e*/ 	.short	(.L_4 - .L_3)
	.align		4
.L_3:
        /*0010*/ 	.word	index@(triton_red_fused_add_mul_pow_rsqrt_sum_0)
        /*0014*/ 	.word	0x00000000


	//----- nvinfo : EIATTR_FRAME_SIZE
	.align		4
.L_4:
        /*0018*/ 	.byte	0x04, 0x11
        /*001a*/ 	.short	(.L_6 - .L_5)
	.align		4
.L_5:
        /*001c*/ 	.word	index@(triton_red_fused_add_mul_pow_rsqrt_sum_0)
        /*0020*/ 	.word	0x00000000


	//----- nvinfo : EIATTR_MIN_STACK_SIZE
	.align		4
.L_6:
        /*0024*/ 	.byte	0x04, 0x12
        /*0026*/ 	.short	(.L_8 - .L_7)
	.align		4
.L_7:
        /*0028*/ 	.word	index@(triton_red_fused_add_mul_pow_rsqrt_sum_0)
        /*002c*/ 	.word	0x00000000
.L_8:


//--------------------- .nv.info.triton_red_fused_add_mul_pow_rsqrt_sum_0 --------------------------
	.section	.nv.info.triton_red_fused_add_mul_pow_rsqrt_sum_0,"",@"SHT_CUDA_INFO"
	.sectionflags	@""
	.align	4


	//----- nvinfo : EIATTR_CUDA_API_VERSION
	.align		4
        /*0000*/ 	.byte	0x04, 0x37
        /*0002*/ 	.short	(.L_10 - .L_9)
.L_9:
        /*0004*/ 	.word	0x0000007c


	//----- nvinfo : EIATTR_KPARAM_INFO
	.align		4
.L_10:
        /*0008*/ 	.byte	0x04, 0x17
        /*000a*/ 	.short	(.L_12 - .L_11)
.L_11:
        /*000c*/ 	.word	0x00000000
        /*0010*/ 	.short	0x0005
        /*0012*/ 	.short	0x0024
        /*0014*/ 	.byte	0x00, 0xf0, 0x11, 0x00


	//----- nvinfo : EIATTR_KPARAM_INFO
	.align		4
.L_12:
        /*0018*/ 	.byte	0x04, 0x17
        /*001a*/ 	.short	(.L_14 - .L_13)
.L_13:
        /*001c*/ 	.word	0x00000000
        /*0020*/ 	.short	0x0004
        /*0022*/ 	.short	0x0020
        /*0024*/ 	.byte	0x00, 0xf0, 0x11, 0x00


	//----- nvinfo : EIATTR_KPARAM_INFO
	.align		4
.L_14:
        /*0028*/ 	.byte	0x04, 0x17
        /*002a*/ 	.short	(.L_16 - .L_15)
.L_15:
        /*002c*/ 	.word	0x00000000
        /*0030*/ 	.short	0x0003
        /*0032*/ 	.short	0x0018
        /*0034*/ 	.byte	0x00, 0xf4, 0x21, 0x00


	//----- nvinfo : EIATTR_KPARAM_INFO
	.align		4
.L_16:
        /*0038*/ 	.byte	0x04, 0x17
        /*003a*/ 	.short	(.L_18 - .L_17)
.L_17:
        /*003c*/ 	.word	0x00000000
        /*0040*/ 	.short	0x0002
        /*0042*/ 	.short	0x0010
        /*0044*/ 	.byte	0x00, 0xf4, 0x21, 0x00


	//----- nvinfo : EIATTR_KPARAM_INFO
	.align		4
.L_18:
        /*0048*/ 	.byte	0x04, 0x17
        /*004a*/ 	.short	(.L_20 - .L_19)
.L_19:
        /*004c*/ 	.word	0x00000000
        /*0050*/ 	.short	0x0001
        /*0052*/ 	.short	0x0008
        /*0054*/ 	.byte	0x00, 0xf4, 0x21, 0x00


	//----- nvinfo : EIATTR_KPARAM_INFO
	.align		4
.L_20:
        /*0058*/ 	.byte	0x04, 0x17
        /*005a*/ 	.short	(.L_22 - .L_21)
.L_21:
        /*005c*/ 	.word	0x00000000
        /*0060*/ 	.short	0x0000
        /*0062*/ 	.short	0x0000
        /*0064*/ 	.byte	0x00, 0xf4, 0x21, 0x00


	//----- nvinfo : EIATTR_SPARSE_MMA_MASK
	.align		4
.L_22:
        /*0068*/ 	.byte	0x03, 0x50
        /*006a*/ 	.short	0x0000


	//----- nvinfo : EIATTR_MAXREG_COUNT
	.align		4
        /*006c*/ 	.byte	0x03, 0x1b
        /*006e*/ 	.short	0x0080


	//----- nvinfo : EIATTR_COOP_GROUP_MASK_REGIDS
	.align		4
        /*0070*/ 	.byte	0x04, 0x29
        /*0072*/ 	.short	(.L_24 - .L_23)


	//   ....[0]....
.L_23:
        /*0074*/ 	.word	0xffffffff


	//   ....[1]....
        /*0078*/ 	.word	0xffffffff


	//   ....[2]....
        /*007c*/ 	.word	0xffffffff


	//   ....[3]....
        /*0080*/ 	.word	0xffffffff


	//   ....[4]....
        /*0084*/ 	.word	0xffffffff


	//   ....[5]....
        /*0088*/ 	.word	0xffffffff


	//----- nvinfo : EIATTR_COOP_GROUP_INSTR_OFFSETS
	.align		4
.L_24:
        /*008c*/ 	.byte	0x04, 0x28
        /*008e*/ 	.short	(.L_26 - .L_25)


	//   ....[0]....
.L_25:
        /*0090*/ 	.word	0x00001000


	//   ....[1]....
        /*0094*/ 	.word	0x00001020


	//   ....[2]....
        /*0098*/ 	.word	0x00001090


	//   ....[3]....
        /*009c*/ 	.word	0x000010b0


	//   ....[4]....
        /*00a0*/ 	.word	0x000010f0


	//   ....[5]....
        /*00a4*/ 	.word	0x00001130


	//----- nvinfo : EIATTR_EXIT_INSTR_OFFSETS
	.align		4
.L_26:
        /*00a8*/ 	.byte	0x04, 0x1c
        /*00aa*/ 	.short	(.L_28 - .L_27)


	//   ....[0]....
.L_27:
        /*00ac*/ 	.word	0x00001ce0


	//----- nvinfo : EIATTR_REQNTID
	.align		4
.L_28:
        /*00b0*/ 	.byte	0x04, 0x10
        /*00b2*/ 	.short	(.L_30 - .L_29)
.L_29:
        /*00b4*/ 	.word	0x00000200
        /*00b8*/ 	.word	0x00000001
        /*00bc*/ 	.word	0x00000001


	//----- nvinfo : EIATTR_CBANK_PARAM_SIZE
	.align		4
.L_30:
        /*00c0*/ 	.byte	0x03, 0x19
        /*00c2*/ 	.short	0x0028


	//----- nvinfo : EIATTR_PARAM_CBANK
	.align		4
        /*00c4*/ 	.byte	0x04, 0x0a
        /*00c6*/ 	.short	(.L_32 - .L_31)
	.align		4
.L_31:
        /*00c8*/ 	.word	index@(.nv.constant0.triton_red_fused_add_mul_pow_rsqrt_sum_0)
        /*00cc*/ 	.short	0x0210
        /*00ce*/ 	.short	0x0028


	//----- nvinfo : EIATTR_SW_WAR
	.align		4
.L_32:
        /*00d0*/ 	.byte	0x04, 0x36
        /*00d2*/ 	.short	(.L_34 - .L_33)
.L_33:
        /*00d4*/ 	.word	0x00000008
.L_34:


//--------------------- .nv.callgraph             --------------------------
	.section	.nv.callgraph,"",@"SHT_CUDA_CALLGRAPH"
	.align	4
	.sectionentsize	8
	.align		4
        /*0000*/ 	.word	0x00000000
	.align		4
        /*0004*/ 	.word	0xffffffff
	.align		4
        /*0008*/ 	.word	0x00000000
	.align		4
        /*000c*/ 	.word	0xfffffffe
	.align		4
        /*0010*/ 	.word	0x00000000
	.align		4
        /*0014*/ 	.word	0xfffffffd
	.align		4
        /*0018*/ 	.word	0x00000000
	.align		4
        /*001c*/ 	.word	0xfffffffc


//--------------------- .nv.constant4             --------------------------
	.section	.nv.constant4,"a",@progbits
	.align	8
	.align		8
.nv.constant4:
        /*0000*/ 	.dword	_$_str


//--------------------- .text.triton_red_fused_add_mul_pow_rsqrt_sum_0 --------------------------
	.section	.text.triton_red_fused_add_mul_pow_rsqrt_sum_0,"ax",@progbits
	.sectionflags	@"SHF_BARRIERS=1"
	.align	128
        .global         triton_red_fused_add_mul_pow_rsqrt_sum_0
        .type           triton_red_fused_add_mul_pow_rsqrt_sum_0,@function
        .size           triton_red_fused_add_mul_pow_rsqrt_sum_0,(.L_x_3 - triton_red_fused_add_mul_pow_rsqrt_sum_0)
        .other          triton_red_fused_add_mul_pow_rsqrt_sum_0,@"STO_CUDA_ENTRY STV_DEFAULT"
triton_red_fused_add_mul_pow_rsqrt_sum_0:
.text.triton_red_fused_add_mul_pow_rsqrt_sum_0:
[----:B------:R-:W0:Y:S02]  /*0000*/  LDC R1, c[0x0][0x28] ;  /* 0x00000a00ff017b82 */ /* 0x000e240000000800 */
[----:B------:R-:W1:Y:S01]  /*0010*/  S2R R3, SR_CTAID.X ;  /* 0x0000000000037919 */ /* 0x000e620000002500 */
[----:B------:R-:W2:Y:S01]  /*0020*/  S2UR UR5, SR_CgaCtaId ;  /* 0x00000000000579c3 */ /* 0x000ea20000008800 */
[----:B------:R-:W-:Y:S01]  /*0030*/  UMOV UR4, 0x400 ;  /* 0x0000040000047882 */ /* 0x000fe20000000000 */
[----:B------:R-:W-:Y:S01]  /*0040*/  IMAD.MOV.U32 R39, RZ, RZ, RZ ;  /* 0x000000ffff277224 */ /* 0x000fe200078e00ff */
[----:B------:R-:W3:Y:S01]  /*0050*/  S2R R30, SR_TID.X ;  /* 0x00000000001e7919 */ /* 0x000ee20000002100 */
[----:B------:R-:W-:Y:S02]  /*0060*/  CS2R R46, SRZ ;  /* 0x00000000002e7805 */ /* 0x000fe4000001ff00 */
[----:B------:R-:W-:Y:S02]  /*0070*/  CS2R R32, SRZ ;  /* 0x0000000000207805 */ /* 0x000fe4000001ff00 */
[----:B------:R-:W-:Y:S02]  /*0080*/  CS2R R44, SRZ ;  /* 0x00000000002c7805 */ /* 0x000fe4000001ff00 */
[----:B------:R-:W-:Y:S01]  /*0090*/  CS2R R42, SRZ ;  /* 0x00000000002a7805 */ /* 0x000fe2000001ff00 */
[----:B------:R-:W4:Y:S01]  /*00a0*/  LDC.64 R26, c[0x0][0x218] ;  /* 0x00008600ff1a7b82 */ /* 0x000f220000000a00 */
[----:B------:R-:W-:Y:S01]  /*00b0*/  IMAD.MOV.U32 R34, RZ, RZ, RZ ;  /* 0x000000ffff227224 */ /* 0x000fe200078e00ff */
[----:B------:R-:W-:Y:S01]  /*00c0*/  UPLOP3.LUT UP0, UPT, UPT, UPT, UPT, 0x80, 0x0 ;  /* 0x000000000000789c */ /* 0x000fe20003f0f070 */
[----:B------:R-:W-:Y:S01]  /*00d0*/  ULDC.64 UR6, c[0x0][0x208] ;  /* 0x0000820000067ab9 */ /* 0x000fe20000000a00 */
[----:B--2---:R-:W-:Y:S01]  /*00e0*/  UPRMT UR4, UR5, 0x654, UR4 ;  /* 0x0000065405047896 */ /* 0x004fe20008000004 */
[----:B-1----:R-:W-:Y:S01]  /*00f0*/  IMAD.SHL.U32 R3, R3, 0x8, RZ ;  /* 0x0000000803037824 */ /* 0x002fe200078e00ff */
[----:B---3--:R-:W-:Y:S01]  /*0100*/  SHF.R.U32.HI R4, RZ, 0x7, R30 ;  /* 0x00000007ff047819 */ /* 0x008fe2000001161e */
[----:B------:R-:W-:-:S03]  /*0110*/  IMAD.SHL.U32 R2, R30, 0x20, RZ ;  /* 0x000000201e027824 */ /* 0x000fc600078e00ff */
[----:B------:R-:W-:Y:S01]  /*0120*/  LOP3.LUT R31, R3, 0x7, R30, 0xf8, !PT ;  /* 0x00000007031f7812 */ /* 0x000fe200078ef81e */
[----:B------:R-:W-:Y:S01]  /*0130*/  IMAD.SHL.U32 R25, R30, 0x4, RZ ;  /* 0x000000041e197824 */ /* 0x000fe200078e00ff */
[----:B------:R-:W-:Y:S02]  /*0140*/  SGXT.U32 R4, R4, 0x2 ;  /* 0x000000020404781a */ /* 0x000fe40000000000 */
[----:B------:R-:W-:Y:S01]  /*0150*/  LOP3.LUT R16, R30, 0x1ff, RZ, 0xc0, !PT ;  /* 0x000001ff1e107812 */ /* 0x000fe200078ec0ff */
[----:B------:R-:W-:Y:S01]  /*0160*/  IMAD.HI R0, R31, 0x2aaaaaab, RZ ;  /* 0x2aaaaaab1f007827 */ /* 0x000fe200078e02ff */
[----:B------:R-:W-:Y:S02]  /*0170*/  SHF.R.U32.HI R38, RZ, 0x3, R30 ;  /* 0x00000003ff267819 */ /* 0x000fe4000001161e */
[----:B------:R-:W-:Y:S02]  /*0180*/  LOP3.LUT R15, R16, 0x800, RZ, 0xfc, !PT ;  /* 0x00000800100f7812 */ /* 0x000fe400078efcff */
[----:B------:R-:W-:-:S02]  /*0190*/  SHF.R.U32.HI R5, RZ, 0x1f, R0 ;  /* 0x0000001fff057819 */ /* 0x000fc40000011600 */
[----:B------:R-:W-:Y:S02]  /*01a0*/  LOP3.LUT R17, R16, 0xa00, RZ, 0xfc, !PT ;  /* 0x00000a0010117812 */ /* 0x000fe400078efcff */
[----:B------:R-:W-:Y:S02]  /*01b0*/  LEA.HI R0, R0, R5, RZ, 0x1c ;  /* 0x0000000500007211 */ /* 0x000fe400078fe0ff */
[----:B------:R-:W-:Y:S02]  /*01c0*/  LOP3.LUT R5, R2, 0xfe0, RZ, 0xc0, !PT ;  /* 0x00000fe002057812 */ /* 0x000fe400078ec0ff */
[----:B------:R-:W-:Y:S02]  /*01d0*/  LOP3.LUT R2, R3, R4, RZ, 0xfc, !PT ;  /* 0x0000000403027212 */ /* 0x000fe400078efcff */
[----:B------:R-:W-:Y:S02]  /*01e0*/  LOP3.LUT R3, R3, 0x4, R4, 0xfe, !PT ;  /* 0x0000000403037812 */ /* 0x000fe400078efe04 */
[----:B------:R-:W-:-:S02]  /*01f0*/  LOP3.LUT R8, R5, 0x10, RZ, 0xfc, !PT ;  /* 0x0000001005087812 */ /* 0x000fc400078efcff */
[----:B------:R-:W-:Y:S01]  /*0200*/  LOP3.LUT R6, R5, 0x8, RZ, 0xfc, !PT ;  /* 0x0000000805067812 */ /* 0x000fe200078efcff */
[----:B------:R-:W-:Y:S01]  /*0210*/  IMAD.HI R10, R3, 0x2aaaaaab, RZ ;  /* 0x2aaaaaab030a7827 */ /* 0x000fe200078e02ff */
[C---:B------:R-:W-:Y:S02]  /*0220*/  LOP3.LUT R7, R5.reuse, R4, RZ, 0xfc, !PT ;  /* 0x0000000405077212 */ /* 0x040fe400078efcff */
[C---:B------:R-:W-:Y:S02]  /*0230*/  LEA.HI R4, R5.reuse, UR4, RZ, 0x1f ;  /* 0x0000000405047c11 */ /* 0x040fe4000f8ff8ff */
[----:B------:R-:W-:Y:S02]  /*0240*/  LOP3.LUT R5, R5, 0x18, RZ, 0xfc, !PT ;  /* 0x0000001805057812 */ /* 0x000fe400078efcff */
[----:B------:R-:W-:Y:S01]  /*0250*/  LEA.HI R12, R8, UR4, RZ, 0x1f ;  /* 0x00000004080c7c11 */ /* 0x000fe2000f8ff8ff */
[----:B------:R-:W-:Y:S01]  /*0260*/  IMAD.HI R8, R2, 0x2aaaaaab, RZ ;  /* 0x2aaaaaab02087827 */ /* 0x000fe200078e02ff */
[----:B------:R-:W-:-:S02]  /*0270*/  LEA.HI R6, R6, UR4, RZ, 0x1f ;  /* 0x0000000406067c11 */ /* 0x000fc4000f8ff8ff */
[----:B------:R-:W-:Y:S01]  /*0280*/  LEA.HI R14, R5, UR4, RZ, 0x1f ;  /* 0x00000004050e7c11 */ /* 0x000fe2000f8ff8ff */
[C---:B------:R-:W-:Y:S01]  /*0290*/  IMAD R4, R7.reuse, 0x4, R4 ;  /* 0x0000000407047824 */ /* 0x040fe200078e0204 */
[----:B------:R-:W-:Y:S01]  /*02a0*/  SHF.R.U32.HI R11, RZ, 0x1f, R10 ;  /* 0x0000001fff0b7819 */ /* 0x000fe2000001160a */
[C---:B------:R-:W-:Y:S01]  /*02b0*/  IMAD R5, R7.reuse, 0x4, R6 ;  /* 0x0000000407057824 */ /* 0x040fe200078e0206 */
[----:B------:R-:W-:Y:S01]  /*02c0*/  SHF.R.U32.HI R9, RZ, 0x1f, R8 ;  /* 0x0000001fff097819 */ /* 0x000fe20000011608 */
[C---:B------:R-:W-:Y:S01]  /*02d0*/  IMAD R6, R7.reuse, 0x4, R12 ;  /* 0x0000000407067824 */ /* 0x040fe200078e020c */
[----:B------:R-:W-:Y:S01]  /*02e0*/  LEA.HI R12, R10, R11, RZ, 0x1c ;  /* 0x0000000b0a0c7211 */ /* 0x000fe200078fe0ff */
[----:B------:R-:W-:Y:S01]  /*02f0*/  IMAD R7, R7, 0x4, R14 ;  /* 0x0000000407077824 */ /* 0x000fe200078e020e */
[----:B------:R-:W-:Y:S02]  /*0300*/  LOP3.LUT R11, R16, 0x400, RZ, 0xfc, !PT ;  /* 0x00000400100b7812 */ /* 0x000fe400078efcff */
[----:B------:R-:W-:-:S02]  /*0310*/  LEA.HI R13, R8, R9, RZ, 0x1c ;  /* 0x00000009080d7211 */ /* 0x000fc400078fe0ff */
[C---:B------:R-:W-:Y:S02]  /*0320*/  LOP3.LUT R14, R16.reuse, 0x600, RZ, 0xfc, !PT ;  /* 0x00000600100e7812 */ /* 0x040fe400078efcff */
[----:B------:R-:W-:Y:S02]  /*0330*/  SHF.R.U32.HI R8, RZ, 0x1, R30 ;  /* 0x00000001ff087819 */ /* 0x000fe4000001161e */
[----:B------:R-:W-:Y:S02]  /*0340*/  LOP3.LUT R10, R16, 0x200, RZ, 0xfc, !PT ;  /* 0x00000200100a7812 */ /* 0x000fe400078efcff */
[----:B------:R-:W-:Y:S02]  /*0350*/  SHF.R.U32.HI R11, RZ, 0x1, R11 ;  /* 0x00000001ff0b7819 */ /* 0x000fe4000001160b */
[----:B------:R-:W-:Y:S02]  /*0360*/  SHF.R.U32.HI R14, RZ, 0x1, R14 ;  /* 0x00000001ff0e7819 */ /* 0x000fe4000001160e */
[----:B------:R-:W-:-:S02]  /*0370*/  LOP3.LUT R8, R8, 0xfc, RZ, 0xc0, !PT ;  /* 0x000000fc08087812 */ /* 0x000fc400078ec0ff */
[----:B------:R-:W-:Y:S02]  /*0380*/  SHF.R.U32.HI R10, RZ, 0x1, R10 ;  /* 0x00000001ff0a7819 */ /* 0x000fe4000001160a */
[----:B------:R-:W-:Y:S01]  /*0390*/  LOP3.LUT R11, R11, 0x2fc, RZ, 0xc0, !PT ;  /* 0x000002fc0b0b7812 */ /* 0x000fe200078ec0ff */
[----:B------:R-:W-:Y:S01]  /*03a0*/  VIADD R9, R8, UR4 ;  /* 0x0000000408097c36 */ /* 0x000fe20008000000 */
[----:B------:R-:W-:Y:S02]  /*03b0*/  SHF.R.U32.HI R15, RZ, 0x1, R15 ;  /* 0x00000001ff0f7819 */ /* 0x000fe4000001160f */
[----:B------:R-:W-:Y:S01]  /*03c0*/  LOP3.LUT R14, R14, 0x3fc, RZ, 0xc0, !PT ;  /* 0x000003fc0e0e7812 */ /* 0x000fe200078ec0ff */
[----:B------:R-:W-:Y:S01]  /*03d0*/  VIADD R11, R11, UR4 ;  /* 0x000000040b0b7c36 */ /* 0x000fe20008000000 */
[C---:B------:R-:W-:Y:S01]  /*03e0*/  LOP3.LUT R19, R16.reuse, 0xc00, RZ, 0xfc, !PT ;  /* 0x00000c0010137812 */ /* 0x040fe200078efcff */
[C---:B------:R-:W-:Y:S01]  /*03f0*/  IMAD R8, R16.reuse, 0x4, R9 ;  /* 0x0000000410087824 */ /* 0x040fe200078e0209 */
[----:B------:R-:W-:-:S02]  /*0400*/  LOP3.LUT R20, R16, 0xe00, RZ, 0xfc, !PT ;  /* 0x00000e0010147812 */ /* 0x000fc400078efcff */
[----:B------:R-:W-:Y:S02]  /*0410*/  LOP3.LUT R10, R10, 0x1fc, RZ, 0xc0, !PT ;  /* 0x000001fc0a0a7812 */ /* 0x000fe400078ec0ff */
[----:B------:R-:W-:Y:S02]  /*0420*/  SHF.R.U32.HI R18, RZ, 0x1, R17 ;  /* 0x00000001ff127819 */ /* 0x000fe40000011611 */
[----:B------:R-:W-:Y:S01]  /*0430*/  LOP3.LUT R17, R15, 0x4fc, RZ, 0xc0, !PT ;  /* 0x000004fc0f117812 */ /* 0x000fe200078ec0ff */
[----:B------:R-:W-:Y:S01]  /*0440*/  VIADD R15, R14, UR4 ;  /* 0x000000040e0f7c36 */ /* 0x000fe20008000000 */
[----:B------:R-:W-:Y:S01]  /*0450*/  SHF.R.U32.HI R19, RZ, 0x1, R19 ;  /* 0x00000001ff137819 */ /* 0x000fe20000011613 */
[----:B------:R-:W-:Y:S01]  /*0460*/  VIADD R9, R10, UR4 ;  /* 0x000000040a097c36 */ /* 0x000fe20008000000 */
[----:B------:R-:W-:Y:S01]  /*0470*/  SHF.R.U32.HI R21, RZ, 0x1, R20 ;  /* 0x00000001ff157819 */ /* 0x000fe20000011614 */
[----:B------:R-:W-:Y:S01]  /*0480*/  IMAD R10, R16, 0x4, R11 ;  /* 0x00000004100a7824 */ /* 0x000fe200078e020b */
[----:B------:R-:W-:Y:S01]  /*0490*/  LOP3.LUT R18, R18, 0x5fc, RZ, 0xc0, !PT ;  /* 0x000005fc12127812 */ /* 0x000fe200078ec0ff */
[----:B------:R-:W-:Y:S01]  /*04a0*/  VIADD R17, R17, UR4 ;  /* 0x0000000411117c36 */ /* 0x000fe20008000000 */
[----:B------:R-:W-:Y:S01]  /*04b0*/  LOP3.LUT R20, R19, 0x6fc, RZ, 0xc0, !PT ;  /* 0x000006fc13147812 */ /* 0x000fe200078ec0ff */
[----:B------:R-:W-:Y:S01]  /*04c0*/  IMAD R11, R16, 0x4, R15 ;  /* 0x00000004100b7824 */ /* 0x000fe200078e020f */
[----:B------:R-:W-:Y:S01]  /*04d0*/  LOP3.LUT R22, R21, 0x7fc, RZ, 0xc0, !PT ;  /* 0x000007fc15167812 */ /* 0x000fe200078ec0ff */
[----:B------:R-:W-:Y:S01]  /*04e0*/  IMAD R14, R13, -0x60, R2 ;  /* 0xffffffa00d0e7824 */ /* 0x000fe200078e0202 */
[----:B------:R-:W-:Y:S01]  /*04f0*/  SHF.R.U32.HI R35, RZ, 0x3, R30 ;  /* 0x00000003ff237819 */ /* 0x000fe2000001161e */
[----:B------:R-:W-:Y:S01]  /*0500*/  IMAD R15, R12, -0x60, R3 ;  /* 0xffffffa00c0f7824 */ /* 0x000fe200078e0203 */
[----:B------:R-:W-:Y:S01]  /*0510*/  SGXT.U32 R38, R38, 0x4 ;  /* 0x000000042626781a */ /* 0x000fe20000000000 */
[----:B------:R-:W-:Y:S01]  /*0520*/  IMAD R12, R16, 0x4, R17 ;  /* 0x00000004100c7824 */ /* 0x000fe200078e0211 */
[----:B------:R-:W-:Y:S01]  /*0530*/  ISETP.GE.AND P4, PT, R31, 0x180, PT ;  /* 0x000001801f00780c */ /* 0x000fe20003f86270 */
[----:B------:R-:W-:Y:S01]  /*0540*/  IMAD R29, R14, 0x360, RZ ;  /* 0x000003600e1d7824 */ /* 0x000fe200078e02ff */
[----:B------:R-:W-:Y:S01]  /*0550*/  LOP3.LUT R24, R38, 0x10, R35, 0xf8, !PT ;  /* 0x0000001026187812 */ /* 0x000fe200078ef823 */
[----:B------:R-:W-:-:S02]  /*0560*/  VIADD R19, R18, UR4 ;  /* 0x0000000412137c36 */ /* 0x000fc40008000000 */
[----:B------:R-:W-:Y:S01]  /*0570*/  VIADD R21, R20, UR4 ;  /* 0x0000000414157c36 */ /* 0x000fe20008000000 */
[----:B------:R-:W-:Y:S01]  /*0580*/  LOP3.LUT R24, R24, 0x20, R35, 0xf8, !PT ;  /* 0x0000002018187812 */ /* 0x000fe200078ef823 */
[----:B------:R-:W-:Y:S02]  /*0590*/  VIADD R23, R22, UR4 ;  /* 0x0000000416177c36 */ /* 0x000fe40008000000 */
[----:B------:R-:W-:Y:S02]  /*05a0*/  IMAD R17, R15, 0x360, RZ ;  /* 0x000003600f117824 */ /* 0x000fe400078e02ff */
[----:B----4-:R-:W-:-:S04]  /*05b0*/  IMAD.WIDE R28, R29, 0x4, R26 ;  /* 0x000000041d1c7825 */ /* 0x010fc800078e021a */
[C---:B------:R-:W-:Y:S02]  /*05c0*/  IMAD R9, R16.reuse, 0x4, R9 ;  /* 0x0000000410097824 */ /* 0x040fe400078e0209 */
[C---:B------:R-:W-:Y:S02]  /*05d0*/  IMAD R13, R16.reuse, 0x4, R19 ;  /* 0x00000004100d7824 */ /* 0x040fe400078e0213 */
[C---:B------:R-:W-:Y:S02]  /*05e0*/  IMAD R14, R16.reuse, 0x4, R21 ;  /* 0x00000004100e7824 */ /* 0x040fe400078e0215 */
[----:B------:R-:W-:Y:S02]  /*05f0*/  IMAD R15, R16, 0x4, R23 ;  /* 0x00000004100f7824 */ /* 0x000fe400078e0217 */
[----:B------:R-:W-:-:S07]  /*0600*/  IMAD.WIDE R26, R17, 0x4, R26 ;  /* 0x00000004111a7825 */ /* 0x000fce00078e021a */
.L_x_0:
[----:B------:R-:W-:Y:S02]  /*0610*/  LOP3.LUT R16, R47, 0x1fc, R25, 0xf8, !PT ;  /* 0x000001fc2f107812 */ /* 0x000fe400078ef819 */
[----:B------:R-:W-:Y:S02]  /*0620*/  CS2R R18, SRZ ;  /* 0x0000000000127805 */ /* 0x000fe4000001ff00 */
[C---:B------:R-:W-:Y:S01]  /*0630*/  ISETP.GE.U32.AND P0, PT, R16.reuse, 0x360, PT ;  /* 0x000003601000780c */ /* 0x040fe20003f06070 */
[C---:B------:R-:W-:Y:S01]  /*0640*/  IMAD.SHL.U32 R37, R16.reuse, 0x4, RZ ;  /* 0x0000000410257824 */ /* 0x040fe200078e00ff */
[----:B------:R-:W-:Y:S02]  /*0650*/  SHF.L.U64.HI R23, R16, 0x2, R33 ;  /* 0x0000000210177819 */ /* 0x000fe40000010221 */
[----:B------:R-:W-:Y:S02]  /*0660*/  CS2R R16, SRZ ;  /* 0x0000000000107805 */ /* 0x000fe4000001ff00 */
[----:B------:R-:W-:-:S02]  /*0670*/  ISETP.GE.U32.AND.EX P0, PT, R33, RZ, PT, P0 ;  /* 0x000000ff2100720c */ /* 0x000fc40003f06100 */
[----:B------:R-:W-:Y:S02]  /*0680*/  IADD3 R40, P1, R28, R37, RZ ;  /* 0x000000251c287210 */ /* 0x000fe40007f3e0ff */
[----:B------:R-:W-:Y:S02]  /*0690*/  ISETP.LT.AND P2, PT, R2, 0x180, !P0 ;  /* 0x000001800200780c */ /* 0x000fe40004741270 */
[----:B------:R-:W-:Y:S01]  /*06a0*/  ISETP.LT.AND P0, PT, R3, 0x180, !P0 ;  /* 0x000001800300780c */ /* 0x000fe20004701270 */
[----:B------:R-:W-:Y:S01]  /*06b0*/  IMAD.X R41, R29, 0x1, R23, P1 ;  /* 0x000000011d297824 */ /* 0x000fe200008e0617 */
[----:B------:R-:W-:Y:S02]  /*06c0*/  IADD3 R36, P1, R26, R37, RZ ;  /* 0x000000251a247210 */ /* 0x000fe40007f3e0ff */
[----:B------:R-:W-:-:S03]  /*06d0*/  CS2R R20, SRZ ;  /* 0x0000000000147805 */ /* 0x000fc6000001ff00 */
[----:B------:R-:W-:Y:S01]  /*06e0*/  IMAD.X R37, R27, 0x1, R23, P1 ;  /* 0x000000011b257824 */ /* 0x000fe200008e0617 */
[----:B------:R-:W-:-:S03]  /*06f0*/  CS2R R22, SRZ ;  /* 0x0000000000167805 */ /* 0x000fc6000001ff00 */
[----:B------:R1:W2:Y:S04]  /*0700*/  @P2 LDG.E.EL.128 R16, desc[UR6][R40.64] ;  /* 0x0000000628102981 */ /* 0x0002a8000c2e1d00 */
[----:B------:R3:W4:Y:S01]  /*0710*/  @P0 LDG.E.EL.128 R20, desc[UR6][R36.64] ;  /* 0x0000000624140981 */ /* 0x000722000c2e1d00 */
[----:B-1----:R-:W-:Y:S01]  /*0720*/  IMAD.MOV.U32 R40, RZ, RZ, RZ ;  /* 0x000000ffff287224 */ /* 0x002fe200078e00ff */
[----:B---3--:R-:W-:Y:S01]  /*0730*/  CS2R R36, SRZ ;  /* 0x0000000000247805 */ /* 0x008fe2000001ff00 */
[----:B------:R-:W-:Y:S01]  /*0740*/  BAR.SYNC.DEFER_BLOCKING 0x0 ;  /* 0x0000000000007b1d */ /* 0x000fe20000010000 */
[----:B--2---:R-:W-:Y:S02]  /*0750*/  SEL R51, R16, RZ, P2 ;  /* 0x000000ff10337207 */ /* 0x004fe40001000000 */
[----:B------:R-:W-:-:S02]  /*0760*/  SEL R52, R17, RZ, P2 ;  /* 0x000000ff11347207 */ /* 0x000fc40001000000 */
[----:B------:R-:W-:Y:S01]  /*0770*/  SEL R53, R18, RZ, P2 ;  /* 0x000000ff12357207 */ /* 0x000fe20001000000 */
[----:B------:R-:W-:Y:S01]  /*0780*/  STS [R4], R51 ;  /* 0x0000003304007388 */ /* 0x000fe20000000800 */
[----:B------:R-:W-:Y:S01]  /*0790*/  SEL R54, R19, RZ, P2 ;  /* 0x000000ff13367207 */ /* 0x000fe20001000000 */
[----:B------:R-:W1:Y:S01]  /*07a0*/  LDC.64 R16, c[0x0][0x220] ;  /* 0x00008800ff107b82 */ /* 0x000e620000000a00 */
[----:B----4-:R-:W-:Y:S01]  /*07b0*/  SEL R41, R20, RZ, P0 ;  /* 0x000000ff14297207 */ /* 0x010fe20000000000 */
[----:B------:R-:W-:Y:S01]  /*07c0*/  STS [R5+0x20], R52 ;  /* 0x0000203405007388 */ /* 0x000fe20000000800 */
[----:B------:R-:W-:Y:S02]  /*07d0*/  SEL R48, R21, RZ, P0 ;  /* 0x000000ff15307207 */ /* 0x000fe40000000000 */
[----:B------:R-:W-:Y:S01]  /*07e0*/  SEL R49, R22, RZ, P0 ;  /* 0x000000ff16317207 */ /* 0x000fe20000000000 */
[----:B------:R-:W-:Y:S01]  /*07f0*/  STS [R6+0x40], R53 ;  /* 0x0000403506007388 */ /* 0x000fe20000000800 */
[----:B------:R-:W-:-:S02]  /*0800*/  LOP3.LUT R18, R47, 0x40, R24, 0xfe, !PT ;  /* 0x000000402f127812 */ /* 0x000fc400078efe18 */
[----:B------:R-:W-:Y:S01]  /*0810*/  SEL R50, R23, RZ, P0 ;  /* 0x000000ff17327207 */ /* 0x000fe20000000000 */
[----:B------:R-:W-:Y:S01]  /*0820*/  STS [R7+0x60], R54 ;  /* 0x0000603607007388 */ /* 0x000fe20000000800 */
[----:B------:R-:W-:Y:S01]  /*0830*/  LOP3.LUT R19, R47, 0x140, R24, 0xfe, !PT ;  /* 0x000001402f137812 */ /* 0x000fe200078efe18 */
[----:B------:R-:W-:Y:S01]  /*0840*/  IMAD.HI.U32 R18, R18, 0x38e38e39, RZ ;  /* 0x38e38e3912127827 */ /* 0x000fe200078e00ff */
[----:B------:R-:W-:Y:S01]  /*0850*/  LOP3.LUT R22, R47, 0x80, R24, 0xfe, !PT ;  /* 0x000000802f167812 */ /* 0x000fe200078efe18 */
[----:B------:R2:W-:Y:S01]  /*0860*/  STS [R4+0x10], R41 ;  /* 0x0000102904007388 */ /* 0x0005e20000000800 */
[C---:B------:R-:W-:Y:S01]  /*0870*/  ISETP.LT.U32.AND P0, PT, R19.reuse, 0x360, PT ;  /* 0x000003601300780c */ /* 0x040fe20003f01070 */
[----:B------:R-:W-:Y:S01]  /*0880*/  IMAD.HI.U32 R19, R19, 0x38e38e39, RZ ;  /* 0x38e38e3913137827 */ /* 0x000fe200078e00ff */
[----:B------:R-:W-:Y:S01]  /*0890*/  SHF.R.U32.HI R21, RZ, 0x1, R18 ;  /* 0x00000001ff157819 */ /* 0x000fe20000011612 */
[----:B------:R3:W-:Y:S01]  /*08a0*/  STS [R5+0x30], R48 ;  /* 0x0000303005007388 */ /* 0x0007e20000000800 */
[----:B------:R-:W-:-:S02]  /*08b0*/  ISETP.LT.U32.AND.EX P2, PT, R33, RZ, !P4, P0 ;  /* 0x000000ff2100720c */ /* 0x000fc40006741100 */
[----:B------:R-:W-:Y:S01]  /*08c0*/  SHF.R.U32.HI R23, RZ, 0x1, R19 ;  /* 0x00000001ff177819 */ /* 0x000fe20000011613 */
[----:B------:R-:W-:Y:S01]  /*08d0*/  STS [R6+0x50], R49 ;  /* 0x0000503106007388 */ /* 0x000fe20000000800 */
[----:B------:R-:W-:-:S03]  /*08e0*/  IMAD R19, R0, 0x60, R21 ;  /* 0x0000006000137824 */ /* 0x000fc600078e0215 */
[----:B------:R4:W-:Y:S01]  /*08f0*/  STS [R7+0x70], R50 ;  /* 0x0000703207007388 */ /* 0x0009e20000000800 */
[----:B------:R-:W-:Y:S01]  /*0900*/  IMAD R21, R0, 0x60, R23 ;  /* 0x0000006000157824 */ /* 0x000fe200078e0217 */
[----:B------:R-:W-:Y:S01]  /*0910*/  LOP3.LUT R23, R47, 0x180, R24, 0xfe, !PT ;  /* 0x000001802f177812 */ /* 0x000fe200078efe18 */
[----:B------:R-:W-:Y:S01]  /*0920*/  IMAD.HI.U32 R22, R22, 0x38e38e39, RZ ;  /* 0x38e38e3916167827 */ /* 0x000fe200078e00ff */
[----:B------:R-:W-:Y:S02]  /*0930*/  BAR.SYNC.DEFER_BLOCKING 0x0 ;  /* 0x0000000000007b1d */ /* 0x000fe40000010000 */
[C---:B------:R-:W-:Y:S01]  /*0940*/  ISETP.LT.U32.AND P0, PT, R23.reuse, 0x360, PT ;  /* 0x000003601700780c */ /* 0x040fe20003f01070 */
[----:B------:R-:W-:Y:S01]  /*0950*/  IMAD.HI.U32 R23, R23, 0x38e38e39, RZ ;  /* 0x38e38e3917177827 */ /* 0x000fe200078e00ff */
[----:B--2---:R-:W-:-:S03]  /*0960*/  SHF.R.U32.HI R41, RZ, 0x1, R22 ;  /* 0x00000001ff297819 */ /* 0x004fc60000011616 */
[----:B-1----:R-:W-:Y:S01]  /*0970*/  IMAD.WIDE R20, R21, 0x4, R16 ;  /* 0x0000000415147825 */ /* 0x002fe200078e0210 */
[----:B------:R-:W-:Y:S02]  /*0980*/  SHF.R.U32.HI R23, RZ, 0x1, R23 ;  /* 0x00000001ff177819 */ /* 0x000fe40000011617 */
[----:B------:R-:W-:Y:S01]  /*0990*/  ISETP.LT.U32.AND.EX P0, PT, R33, RZ, !P4, P0 ;  /* 0x000000ff2100720c */ /* 0x000fe20006701100 */
[----:B------:R-:W-:Y:S01]  /*09a0*/  IMAD.WIDE R18, R19, 0x4, R16 ;  /* 0x0000000413127825 */ /* 0x000fe200078e0210 */
[----:B------:R-:W-:Y:S02]  /*09b0*/  LOP3.LUT R22, R47, 0xc0, R24, 0xfe, !PT ;  /* 0x000000c02f167812 */ /* 0x000fe400078efe18 */
[----:B---3--:R-:W-:Y:S02]  /*09c0*/  LOP3.LUT R48, R47, 0x1c0, R24, 0xfe, !PT ;  /* 0x000001c02f307812 */ /* 0x008fe400078efe18 */
[----:B----4-:R-:W-:Y:S01]  /*09d0*/  LOP3.LUT R50, R47, 0x100, R24, 0xfe, !PT ;  /* 0x000001002f327812 */ /* 0x010fe200078efe18 */
[----:B------:R-:W-:Y:S01]  /*09e0*/  IMAD.HI.U32 R49, R22, 0x38e38e39, RZ ;  /* 0x38e38e3916317827 */ /* 0x000fe200078e00ff */
[----:B------:R1:W2:Y:S04]  /*09f0*/  @P2 LDG.E.EL R40, desc[UR6][R20.64] ;  /* 0x0000000614282981 */ /* 0x0002a8000c2e1900 */
[----:B------:R3:W4:Y:S01]  /*0a00*/  @!P4 LDG.E.EL R36, desc[UR6][R18.64] ;  /* 0x000000061224c981 */ /* 0x000722000c2e1900 */
[----:B-1----:R-:W-:-:S02]  /*0a10*/  IMAD R21, R0, 0x60, R23 ;  /* 0x0000006000157824 */ /* 0x002fc400078e0217 */
[----:B---3--:R-:W-:Y:S02]  /*0a20*/  IMAD R19, R0, 0x60, R41 ;  /* 0x0000006000137824 */ /* 0x008fe400078e0229 */
[----:B------:R-:W-:Y:S02]  /*0a30*/  IMAD.MOV.U32 R41, RZ, RZ, RZ ;  /* 0x000000ffff297224 */ /* 0x000fe400078e00ff */
[----:B------:R-:W-:Y:S01]  /*0a40*/  IMAD.WIDE R20, R21, 0x4, R16 ;  /* 0x0000000415147825 */ /* 0x000fe200078e0210 */
[C---:B------:R-:W-:Y:S02]  /*0a50*/  ISETP.LT.U32.AND P1, PT, R48.reuse, 0x360, PT ;  /* 0x000003603000780c */ /* 0x040fe40003f21070 */
[----:B------:R-:W-:Y:S01]  /*0a60*/  SHF.R.U32.HI R49, RZ, 0x1, R49 ;  /* 0x00000001ff317819 */ /* 0x000fe20000011631 */
[----:B------:R-:W-:Y:S01]  /*0a70*/  IMAD.HI.U32 R48, R48, 0x38e38e39, RZ ;  /* 0x38e38e3930307827 */ /* 0x000fe200078e00ff */
[----:B------:R-:W3:Y:S01]  /*0a80*/  @P0 LDG.E.EL R41, desc[UR6][R20.64] ;  /* 0x0000000614290981 */ /* 0x000ee2000c2e1900 */
[----:B------:R-:W-:-:S02]  /*0a90*/  LOP3.LUT R47, R24, R47, RZ, 0xfc, !PT ;  /* 0x0000002f182f7212 */ /* 0x000fc400078efcff */
[----:B------:R-:W-:Y:S01]  /*0aa0*/  IMAD.WIDE R18, R19, 0x4, R16 ;  /* 0x0000000413127825 */ /* 0x000fe200078e0210 */
[----:B------:R-:W-:-:S03]  /*0ab0*/  SHF.R.U32.HI R23, RZ, 0x1, R48 ;  /* 0x00000001ff177819 */ /* 0x000fc60000011630 */
[----:B------:R-:W-:Y:S01]  /*0ac0*/  IMAD.HI.U32 R50, R50, 0x38e38e39, RZ ;  /* 0x38e38e3932327827 */ /* 0x000fe200078e00ff */
[----:B------:R1:W5:Y:S01]  /*0ad0*/  @!P4 LDG.E.EL R37, desc[UR6][R18.64] ;  /* 0x000000061225c981 */ /* 0x000362000c2e1900 */
[----:B------:R-:W-:Y:S02]  /*0ae0*/  ISETP.LT.U32.AND.EX P1, PT, R33, RZ, !P4, P1 ;  /* 0x000000ff2100720c */ /* 0x000fe40006721110 */
[C---:B------:R-:W-:Y:S02]  /*0af0*/  IMAD R23, R0.reuse, 0x60, R23 ;  /* 0x0000006000177824 */ /* 0x040fe400078e0217 */
[----:B-1----:R-:W-:Y:S01]  /*0b00*/  IMAD R19, R0, 0x60, R49 ;  /* 0x0000006000137824 */ /* 0x002fe200078e0231 */
[----:B------:R-:W-:Y:S01]  /*0b10*/  SHF.R.U32.HI R49, RZ, 0x1, R50 ;  /* 0x00000001ff317819 */ /* 0x000fe20000011632 */
[----:B------:R-:W-:Y:S01]  /*0b20*/  IMAD.HI.U32 R18, R47, 0x38e38e39, RZ ;  /* 0x38e38e392f127827 */ /* 0x000fe200078e00ff */
[----:B------:R-:W1:Y:S03]  /*0b30*/  LDS R50, [R14+0x3000] ;  /* 0x003000000e327984 */ /* 0x000e660000000800 */
[----:B------:R-:W-:Y:S01]  /*0b40*/  IMAD.WIDE R20, R19, 0x4, R16 ;  /* 0x0000000413147825 */ /* 0x000fe200078e0210 */
[----:B------:R-:W-:-:S03]  /*0b50*/  SHF.R.U32.HI R51, RZ, 0x1, R18 ;  /* 0x00000001ff337819 */ /* 0x000fc60000011612 */
[----:B------:R-:W-:Y:S02]  /*0b60*/  IMAD R19, R0, 0x60, R49 ;  /* 0x0000006000137824 */ /* 0x000fe400078e0231 */
[----:B------:R-:W-:Y:S02]  /*0b70*/  IMAD.MOV.U32 R48, RZ, RZ, RZ ;  /* 0x000000ffff307224 */ /* 0x000fe400078e00ff */
[----:B------:R-:W-:-:S04]  /*0b80*/  IMAD.WIDE R22, R23, 0x4, R16 ;  /* 0x0000000417167825 */ /* 0x000fc800078e0210 */
[----:B------:R-:W-:Y:S01]  /*0b90*/  IMAD.MOV.U32 R49, RZ, RZ, RZ ;  /* 0x000000ffff317224 */ /* 0x000fe200078e00ff */
[----:B------:R1:W2:Y:S01]  /*0ba0*/  @P1 LDG.E.EL R48, desc[UR6][R22.64] ;  /* 0x0000000616301981 */ /* 0x0002a2000c2e1900 */
[----:B------:R-:W-:-:S04]  /*0bb0*/  IMAD.WIDE R18, R19, 0x4, R16 ;  /* 0x0000000413127825 */ /* 0x000fc800078e0210 */
[----:B------:R-:W-:Y:S01]  /*0bc0*/  IMAD R51, R0, 0x60, R51 ;  /* 0x0000006000337824 */ /* 0x000fe200078e0233 */
[----:B------:R1:W2:Y:S01]  /*0bd0*/  @!P4 LDG.E.EL R49, desc[UR6][R18.64] ;  /* 0x000000061231c981 */ /* 0x0002a2000c2e1900 */
[----:B------:R-:W-:Y:S02]  /*0be0*/  IMAD.MOV.U32 R47, RZ, RZ, RZ ;  /* 0x000000ffff2f7224 */ /* 0x000fe400078e00ff */
[----:B------:R-:W-:Y:S01]  /*0bf0*/  IMAD.WIDE R16, R51, 0x4, R16 ;  /* 0x0000000433107825 */ /* 0x000fe200078e0210 */
[----:B-1----:R-:W-:Y:S03]  /*0c00*/  LDS R23, [R13+0x2800] ;  /* 0x002800000d177984 */ /* 0x002fe60000000800 */
[----:B------:R-:W-:Y:S01]  /*0c10*/  IMAD.MOV.U32 R22, RZ, RZ, RZ ;  /* 0x000000ffff167224 */ /* 0x000fe200078e00ff */
[----:B------:R1:W2:Y:S04]  /*0c20*/  @!P4 LDG.E.EL R47, desc[UR6][R20.64] ;  /* 0x00000006142fc981 */ /* 0x0002a8000c2e1900 */
[----:B0-----:R-:W-:Y:S04]  /*0c30*/  LDS R18, [R12+0x2000] ;  /* 0x002000000c127984 */ /* 0x001fe80000000800 */
[----:B------:R0:W2:Y:S04]  /*0c40*/  @!P4 LDG.E.EL R22, desc[UR6][R16.64] ;  /* 0x000000061016c981 */ /* 0x0000a8000c2e1900 */
[----:B-1----:R-:W1:Y:S04]  /*0c50*/  LDS R21, [R9+0x800] ;  /* 0x0008000009157984 */ /* 0x002e680000000800 */
[----:B------:R-:W1:Y:S04]  /*0c60*/  LDS R20, [R10+0x1000] ;  /* 0x001000000a147984 */ /* 0x000e680000000800 */
[----:B------:R-:W1:Y:S04]  /*0c70*/  LDS R51, [R15+0x3800] ;  /* 0x003800000f337984 */ /* 0x000e680000000800 */
[----:B------:R-:W1:Y:S04]  /*0c80*/  LDS R19, [R11+0x1800] ;  /* 0x001800000b137984 */ /* 0x000e680000000800 */
[----:B0-----:R-:W0:Y:S01]  /*0c90*/  LDS R16, [R8] ;  /* 0x0000000008107984 */ /* 0x001e220000000800 */
[----:B----4-:R-:W-:-:S02]  /*0ca0*/  SEL R36, R36, RZ, !P4 ;  /* 0x000000ff24247207 */ /* 0x010fc40006000000 */
[----:B---3--:R-:W-:-:S05]  /*0cb0*/  SEL R17, R41, RZ, P0 ;  /* 0x000000ff29117207 */ /* 0x008fca0000000000 */
[----:B------:R-:W-:-:S04]  /*0cc0*/  FADD R17, R17, 1 ;  /* 0x3f80000011117421 */ /* 0x000fc80000000000 */
[----:B------:R-:W-:-:S04]  /*0cd0*/  FMUL R17, R50, R17 ;  /* 0x0000001132117220 */ /* 0x000fc80000400000 */
[----:B------:R-:W-:Y:S01]  /*0ce0*/  @P0 FFMA R34, R17, R17, R34 ;  /* 0x0000001111220223 */ /* 0x000fe20000000022 */
[----:B-----5:R-:W-:Y:S01]  /*0cf0*/  SEL R17, R37, RZ, !P4 ;  /* 0x000000ff25117207 */ /* 0x020fe20006000000 */
[----:B------:R-:W-:Y:S01]  /*0d00*/  FADD R36, R36, 1 ;  /* 0x3f80000024247421 */ /* 0x000fe20000000000 */
[----:B------:R-:W-:-:S03]  /*0d10*/  PLOP3.LUT P0, PT, PT, PT, UP0, 0x80, 0x0 ;  /* 0x000000000000781c */ /* 0x000fc60003f0f008 */
[----:B------:R-:W-:Y:S01]  /*0d20*/  FADD R17, R17, 1 ;  /* 0x3f80000011117421 */ /* 0x000fe20000000000 */
[----:B-1----:R-:W-:Y:S01]  /*0d30*/  FMUL R21, R21, R36 ;  /* 0x0000002415157220 */ /* 0x002fe20000400000 */
[----:B--2---:R-:W-:Y:S02]  /*0d40*/  SEL R40, R40, RZ, P2 ;  /* 0x000000ff28287207 */ /* 0x004fe40001000000 */
[----:B------:R-:W-:Y:S01]  /*0d50*/  FMUL R36, R20, R17 ;  /* 0x0000001114247220 */ /* 0x000fe20000400000 */
[----:B------:R-:W-:Y:S02]  /*0d60*/  @!P4 FFMA R46, R21, R21, R46 ;  /* 0x00000015152ec223 */ /* 0x000fe4000000002e */
[----:B------:R-:W-:Y:S01]  /*0d70*/  FADD R40, R40, 1 ;  /* 0x3f80000028287421 */ /* 0x000fe20000000000 */
[----:B------:R-:W-:Y:S01]  /*0d80*/  UPLOP3.LUT UP0, UPT, UPT, UPT, UPT, 0x40, 0x0 ;  /* 0x000000000000789c */ /* 0x000fe20003f0e870 */
[----:B------:R-:W-:Y:S02]  /*0d90*/  SEL R48, R48, RZ, P1 ;  /* 0x000000ff30307207 */ /* 0x000fe40000800000 */
[----:B------:R-:W-:-:S05]  /*0da0*/  SEL R49, R49, RZ, !P4 ;  /* 0x000000ff31317207 */ /* 0x000fca0006000000 */
[----:B------:R-:W-:Y:S01]  /*0db0*/  FADD R17, R49, 1 ;  /* 0x3f80000031117421 */ /* 0x000fe20000000000 */
[----:B------:R-:W-:-:S03]  /*0dc0*/  SEL R47, R47, RZ, !P4 ;  /* 0x000000ff2f2f7207 */ /* 0x000fc60006000000 */
[----:B------:R-:W-:Y:S01]  /*0dd0*/  FMUL R21, R18, R17 ;  /* 0x0000001112157220 */ /* 0x000fe20000400000 */
[----:B------:R-:W-:Y:S01]  /*0de0*/  FADD R48, R48, 1 ;  /* 0x3f80000030307421 */ /* 0x000fe20000000000 */
[----:B------:R-:W-:Y:S01]  /*0df0*/  SEL R22, R22, RZ, !P4 ;  /* 0x000000ff16167207 */ /* 0x000fe20006000000 */
[----:B------:R-:W-:-:S04]  /*0e00*/  FADD R20, R47, 1 ;  /* 0x3f8000002f147421 */ /* 0x000fc80000000000 */
[----:B------:R-:W-:Y:S01]  /*0e10*/  FADD R17, R22, 1 ;  /* 0x3f80000016117421 */ /* 0x000fe20000000000 */
[----:B------:R-:W-:Y:S01]  /*0e20*/  FMUL R23, R23, R40 ;  /* 0x0000002817177220 */ /* 0x000fe20000400000 */
[----:B------:R-:W-:Y:S01]  /*0e30*/  FMUL R48, R51, R48 ;  /* 0x0000003033307220 */ /* 0x000fe20000400000 */
[----:B------:R-:W-:Y:S01]  /*0e40*/  FMUL R19, R19, R20 ;  /* 0x0000001413137220 */ /* 0x000fe20000400000 */
[----:B0-----:R-:W-:Y:S01]  /*0e50*/  FMUL R16, R16, R17 ;  /* 0x0000001110107220 */ /* 0x001fe20000400000 */
[----:B------:R-:W-:Y:S01]  /*0e60*/  @P2 FFMA R44, R23, R23, R44 ;  /* 0x00000017172c2223 */ /* 0x000fe2000000002c */
[----:B------:R-:W-:Y:S01]  /*0e70*/  @P1 FFMA R43, R48, R48, R43 ;  /* 0x00000030302b1223 */ /* 0x000fe2000000002b */
[----:B------:R-:W-:Y:S01]  /*0e80*/  @!P4 FFMA R45, R36, R36, R45 ;  /* 0x00000024242dc223 */ /* 0x000fe2000000002d */
[----:B------:R-:W-:Y:S01]  /*0e90*/  @!P4 FFMA R42, R19, R19, R42 ;  /* 0x00000013132ac223 */ /* 0x000fe2000000002a */
[----:B------:R-:W-:Y:S01]  /*0ea0*/  @!P4 FFMA R32, R21, R21, R32 ;  /* 0x000000151520c223 */ /* 0x000fe20000000020 */
[----:B------:R-:W-:Y:S01]  /*0eb0*/  @!P4 FFMA R39, R16, R16, R39 ;  /* 0x000000101027c223 */ /* 0x000fe20000000027 */
[----:B------:R-:W-:Y:S01]  /*0ec0*/  IMAD.MOV.U32 R47, RZ, RZ, 0x200 ;  /* 0x00000200ff2f7424 */ /* 0x000fe200078e00ff */
[----:B------:R-:W-:Y:S06]  /*0ed0*/  @P0 BRA `(.L_x_0) ;  /* 0xfffffff400cc0947 */ /* 0x000fec000383ffff */
[----:B------:R-:W-:Y:S01]  /*0ee0*/  FADD R46, R39, R46 ;  /* 0x0000002e272e7221 */ /* 0x000fe20000000000 */
[----:B------:R-:W-:Y:S01]  /*0ef0*/  BAR.SYNC.DEFER_BLOCKING 0x0 ;  /* 0x0000000000007b1d */ /* 0x000fe20000010000 */
[C---:B------:R-:W-:Y:S01]  /*0f00*/  LOP3.LUT R16, R30.reuse, 0x1f, RZ, 0xc0, !PT ;  /* 0x0000001f1e107812 */ /* 0x040fe200078ec0ff */
[----:B------:R-:W-:Y:S02]  /*0f10*/  IMAD.MOV.U32 R39, RZ, RZ, RZ ;  /* 0x000000ffff277224 */ /* 0x000fe400078e00ff */
[----:B------:R-:W-:Y:S01]  /*0f20*/  FADD R45, R45, R46 ;  /* 0x0000002e2d2d7221 */ /* 0x000fe20000000000 */
[----:B------:R-:W-:Y:S01]  /*0f30*/  LOP3.LUT R20, R30, 0x7, RZ, 0xc0, !PT ;  /* 0x000000071e147812 */ /* 0x000fe200078ec0ff */
[----:B------:R-:W-:Y:S01]  /*0f40*/  UPLOP3.LUT UP0, UPT, UPT, UPT, UPT, 0x80, 0x0 ;  /* 0x000000000000789c */ /* 0x000fe20003f0f070 */
[----:B------:R-:W-:Y:S01]  /*0f50*/  ISETP.GE.U32.AND P0, PT, R16, 0x8, PT ;  /* 0x000000081000780c */ /* 0x000fe20003f06070 */
[----:B------:R-:W-:Y:S01]  /*0f60*/  FADD R45, R42, R45 ;  /* 0x0000002d2a2d7221 */ /* 0x000fe20000000000 */
[----:B------:R-:W-:Y:S01]  /*0f70*/  ISETP.GE.AND P1, PT, R30, 0x80, PT ;  /* 0x000000801e00780c */ /* 0x000fe20003f26270 */
[----:B------:R-:W-:Y:S01]  /*0f80*/  IMAD.SHL.U32 R20, R20, 0x40, RZ ;  /* 0x0000004014147824 */ /* 0x000fe200078e00ff */
[----:B------:R-:W-:Y:S01]  /*0f90*/  LOP3.LUT R37, R25, 0x7fc, RZ, 0xc0, !PT ;  /* 0x000007fc19257812 */ /* 0x000fe200078ec0ff */
[----:B------:R-:W-:-:S03]  /*0fa0*/  FADD R45, R32, R45 ;  /* 0x0000002d202d7221 */ /* 0x000fc60000000000 */
[----:B------:R-:W-:Y:S01]  /*0fb0*/  LOP3.LUT R16, R20, 0x3c, R35, 0xf8, !PT ;  /* 0x0000003c14107812 */ /* 0x000fe200078ef823 */
[----:B------:R-:W-:-:S04]  /*0fc0*/  FADD R45, R44, R45 ;  /* 0x0000002d2c2d7221 */ /* 0x000fc80000000000 */
[----:B------:R-:W-:-:S04]  /*0fd0*/  FADD R34, R34, R45 ;  /* 0x0000002d22227221 */ /* 0x000fc80000000000 */
[----:B------:R-:W-:Y:S01]  /*0fe0*/  FADD R34, R43, R34 ;  /* 0x000000222b227221 */ /* 0x000fe20000000000 */
[----:B------:R-:W-:-:S04]  /*0ff0*/  IMAD.MOV.U32 R43, RZ, RZ, RZ ;  /* 0x000000ffff2b7224 */ /* 0x000fc800078e00ff */
[----:B------:R-:W0:Y:S02]  /*1000*/  SHFL.BFLY PT, R17, R34, 0x10, 0x1f ;  /* 0x0e001f0022117f89 */ /* 0x000e2400000e0000 */
[----:B0-----:R-:W-:-:S05]  /*1010*/  FADD R17, R34, R17 ;  /* 0x0000001122117221 */ /* 0x001fca0000000000 */
[----:B------:R-:W0:Y:S02]  /*1020*/  SHFL.BFLY PT, R18, R17, 0x8, 0x1f ;  /* 0x0d001f0011127f89 */ /* 0x000e2400000e0000 */
[----:B0-----:R-:W-:-:S05]  /*1030*/  FADD R23, R17, R18 ;  /* 0x0000001211177221 */ /* 0x001fca0000000000 */
[----:B------:R-:W-:Y:S01]  /*1040*/  @!P0 STS [R16+UR4], R23 ;  /* 0x0000001710008988 */ /* 0x000fe20008000804 */
[----:B------:R-:W-:Y:S01]  /*1050*/  BAR.SYNC.DEFER_BLOCKING 0x0 ;  /* 0x0000000000007b1d */ /* 0x000fe20000010000 */
[----:B------:R-:W-:-:S04]  /*1060*/  LOP3.LUT P0, RZ, R30, 0xf, RZ, 0xc0, !PT ;  /* 0x0000000f1eff7812 */ /* 0x000fc8000780c0ff */
[----:B------:R-:W-:Y:S01]  /*1070*/  ISETP.LT.AND P0, PT, R30, 0x80, !P0 ;  /* 0x000000801e00780c */ /* 0x000fe20004701270 */
[----:B------:R-:W0:Y:S04]  /*1080*/  @!P1 LDS R19, [R25+UR4] ;  /* 0x0000000419139984 */ /* 0x000e280008000800 */
[----:B0-----:R-:W0:Y:S02]  /*1090*/  SHFL.BFLY PT, R18, R19, 0x8, 0x1f ;  /* 0x0d001f0013127f89 */ /* 0x001e2400000e0000 */
[----:B0-----:R-:W-:-:S05]  /*10a0*/  FADD R18, R19, R18 ;  /* 0x0000001213127221 */ /* 0x001fca0000000000 */
[----:B------:R-:W0:Y:S02]  /*10b0*/  SHFL.BFLY PT, R17, R18, 0x4, 0x1f ;  /* 0x0c801f0012117f89 */ /* 0x000e2400000e0000 */
[----:B0-----:R-:W-:Y:S01]  /*10c0*/  FADD R21, R18, R17 ;  /* 0x0000001112157221 */ /* 0x001fe20000000000 */
[----:B------:R-:W-:Y:S01]  /*10d0*/  SHF.R.U32.HI R18, RZ, 0x3, R30 ;  /* 0x00000003ff127819 */ /* 0x000fe2000001161e */
[----:B------:R-:W-:-:S03]  /*10e0*/  IMAD.SHL.U32 R30, R30, 0x200, RZ ;  /* 0x000002001e1e7824 */ /* 0x000fc600078e00ff */
[----:B------:R-:W0:Y:S01]  /*10f0*/  SHFL.BFLY PT, R22, R21, 0x2, 0x1f ;  /* 0x0c401f0015167f89 */ /* 0x000e2200000e0000 */
[----:B------:R-:W-:Y:S02]  /*1100*/  SGXT.U32 R18, R18, 0x2 ;  /* 0x000000021212781a */ /* 0x000fe40000000000 */
[----:B------:R-:W-:Y:S01]  /*1110*/  LOP3.LUT R19, R30, 0xe00, RZ, 0xc0, !PT ;  /* 0x00000e001e137812 */ /* 0x000fe200078ec0ff */
[----:B0-----:R-:W-:-:S05]  /*1120*/  FADD R22, R21, R22 ;  /* 0x0000001615167221 */ /* 0x001fca0000000000 */
[----:B------:R-:W0:Y:S02]  /*1130*/  SHFL.BFLY PT, R17, R22, 0x1, 0x1f ;  /* 0x0c201f0016117f89 */ /* 0x000e2400000e0000 */
[----:B0-----:R-:W-:Y:S02]  /*1140*/  FADD R32, R22, R17 ;  /* 0x0000001116207221 */ /* 0x001fe40000000000 */
[----:B------:R-:W0:Y:S03]  /*1150*/  LDC.64 R16, c[0x0][0x210] ;  /* 0x00008400ff107b82 */ /* 0x000e260000000a00 */
[----:B------:R-:W-:Y:S05]  /*1160*/  @P0 STS [R25+UR4], R32 ;  /* 0x0000002019000988 */ /* 0x000fea0008000804 */
[----:B------:R-:W-:Y:S01]  /*1170*/  BAR.SYNC.DEFER_BLOCKING 0x0 ;  /* 0x0000000000007b1d */ /* 0x000fe20000010000 */
[----:B------:R-:W-:-:S02]  /*1180*/  LOP3.LUT P0, RZ, R18, 0x3c, R35, 0xf8, !PT ;  /* 0x0000003c12ff7812 */ /* 0x000fc4000780f823 */
[----:B------:R-:W-:Y:S02]  /*1190*/  LOP3.LUT R18, R35, 0x10, RZ, 0xc0, !PT ;  /* 0x0000001023127812 */ /* 0x000fe400078ec0ff */
[----:B------:R-:W-:Y:S02]  /*11a0*/  ISETP.LT.AND P0, PT, R31, 0x180, !P0 ;  /* 0x000001801f00780c */ /* 0x000fe40004701270 */
[----:B------:R-:W-:Y:S02]  /*11b0*/  LOP3.LUT R38, R18, R19, R38, 0xfe, !PT ;  /* 0x0000001312267212 */ /* 0x000fe400078efe26 */
[----:B------:R-:W-:Y:S02]  /*11c0*/  LOP3.LUT R18, R37, 0x800, RZ, 0xfc, !PT ;  /* 0x0000080025127812 */ /* 0x000fe400078efcff */
[----:B------:R-:W-:Y:S02]  /*11d0*/  LOP3.LUT R35, R38, 0x20, R35, 0xf8, !PT ;  /* 0x0000002026237812 */ /* 0x000fe400078ef823 */
[----:B------:R-:W-:-:S02]  /*11e0*/  SHF.R.U32.HI R21, RZ, 0x5, R18 ;  /* 0x00000005ff157819 */ /* 0x000fc40000011612 */
[----:B------:R-:W-:Y:S01]  /*11f0*/  LEA.HI R18, R19, UR4, RZ, 0x1b ;  /* 0x0000000413127c11 */ /* 0x000fe2000f8fd8ff */
[----:B0-----:R-:W-:Y:S01]  /*1200*/  IMAD.WIDE R16, R31, 0x4, R16 ;  /* 0x000000041f107825 */ /* 0x001fe200078e0210 */
[----:B------:R-:W-:-:S03]  /*1210*/  LOP3.LUT R21, R21, 0x70, RZ, 0xc0, !PT ;  /* 0x0000007015157812 */ /* 0x000fc600078ec0ff */
[----:B------:R-:W-:Y:S02]  /*1220*/  IMAD R35, R35, 0x4, R18 ;  /* 0x0000000423237824 */ /* 0x000fe400078e0212 */
[----:B------:R-:W-:Y:S01]  /*1230*/  VIADD R18, R21, UR4 ;  /* 0x0000000415127c36 */ /* 0x000fe20008000000 */
[----:B------:R-:W0:Y:S02]  /*1240*/  LDS R20, [R20+UR4] ;  /* 0x0000000414147984 */ /* 0x000e240008000800 */
[----:B0-----:R-:W-:Y:S01]  /*1250*/  FADD R34, R20, 9.9999999392252902908e-09 ;  /* 0x322bcc7714227421 */ /* 0x001fe20000000000 */
[----:B------:R-:W-:-:S04]  /*1260*/  SHF.R.U32.HI R20, RZ, 0x5, R25 ;  /* 0x00000005ff147819 */ /* 0x000fc80000011619 */
[----:B------:R-:W-:Y:S01]  /*1270*/  LOP3.LUT R20, R20, 0x30, RZ, 0xc0, !PT ;  /* 0x0000003014147812 */ /* 0x000fe200078ec0ff */
[----:B------:R-:W0:Y:S01]  /*1280*/  MUFU.RSQ R34, R34 ;  /* 0x0000002200227308 */ /* 0x000e220000001400 */
[----:B------:R-:W-:Y:S03]  /*1290*/  BAR.SYNC.DEFER_BLOCKING 0x0 ;  /* 0x0000000000007b1d */ /* 0x000fe60000010000 */
[----:B------:R-:W-:-:S04]  /*12a0*/  VIADD R20, R20, UR4 ;  /* 0x0000000414147c36 */ /* 0x000fc80008000000 */
[C---:B------:R-:W-:Y:S02]  /*12b0*/  IMAD R36, R37.reuse, 0x4, R20 ;  /* 0x0000000425247824 */ /* 0x040fe400078e0214 */
[----:B------:R-:W-:Y:S01]  /*12c0*/  IMAD R37, R37, 0x4, R18 ;  /* 0x0000000425257824 */ /* 0x000fe200078e0212 */
[----:B0-----:R0:W-:Y:S02]  /*12d0*/  @P0 STG.E desc[UR6][R16.64], R34 ;  /* 0x0000002210000986 */ /* 0x0011e4000c101906 */
[----:B0-----:R-:W-:-:S04]  /*12e0*/  IMAD.MOV.U32 R17, RZ, RZ, 0x360 ;  /* 0x00000360ff117424 */ /* 0x001fc800078e00ff */
[----:B------:R-:W-:-:S07]  /*12f0*/  IMAD R38, R2, R17, 0xd80 ;  /* 0x00000d8002267424 */ /* 0x000fce00078e0211 */
.L_x_1:
[----:B------:R-:W-:Y:S02]  /*1300*/  LOP3.LUT R41, R43, 0x1fc, R25, 0xf8, !PT ;  /* 0x000001fc2b297812 */ /* 0x000fe400078ef819 */
[----:B0-----:R-:W-:Y:S02]  /*1310*/  CS2R R16, SRZ ;  /* 0x0000000000107805 */ /* 0x001fe4000001ff00 */
[----:B------:R-:W-:Y:S02]  /*1320*/  CS2R R18, SRZ ;  /* 0x0000000000127805 */ /* 0x000fe4000001ff00 */
[----:B------:R-:W-:Y:S02]  /*1330*/  CS2R R20, SRZ ;  /* 0x0000000000147805 */ /* 0x000fe4000001ff00 */
[C---:B------:R-:W-:Y:S01]  /*1340*/  ISETP.GE.U32.AND P0, PT, R41.reuse, 0x360, PT ;  /* 0x000003602900780c */ /* 0x040fe20003f06070 */
[C---:B------:R-:W-:Y:S01]  /*1350*/  IMAD.SHL.U32 R33, R41.reuse, 0x4, RZ ;  /* 0x0000000429217824 */ /* 0x040fe200078e00ff */
[----:B------:R-:W-:-:S02]  /*1360*/  SHF.L.U64.HI R45, R41, 0x2, R39 ;  /* 0x00000002292d7819 */ /* 0x000fc40000010227 */
[----:B------:R-:W-:Y:S02]  /*1370*/  CS2R R22, SRZ ;  /* 0x0000000000167805 */ /* 0x000fe4000001ff00 */
[----:B------:R-:W-:Y:S02]  /*1380*/  ISETP.GE.U32.AND.EX P0, PT, R39, RZ, PT, P0 ;  /* 0x000000ff2700720c */ /* 0x000fe40003f06100 */
[----:B------:R-:W-:Y:S02]  /*1390*/  IADD3 R30, P1, R28, R33, RZ ;  /* 0x000000211c1e7210 */ /* 0x000fe40007f3e0ff */
[----:B------:R-:W-:Y:S02]  /*13a0*/  ISETP.LT.AND P5, PT, R2, 0x180, !P0 ;  /* 0x000001800200780c */ /* 0x000fe400047a1270 */
[----:B------:R-:W-:Y:S01]  /*13b0*/  ISETP.LT.AND P0, PT, R3, 0x180, !P0 ;  /* 0x000001800300780c */ /* 0x000fe20004701270 */
[----:B------:R-:W-:Y:S01]  /*13c0*/  IMAD.X R31, R29, 0x1, R45, P1 ;  /* 0x000000011d1f7824 */ /* 0x000fe200008e062d */
[----:B------:R-:W-:-:S05]  /*13d0*/  IADD3 R32, P2, R26, R33, RZ ;  /* 0x000000211a207210 */ /* 0x000fca0007f5e0ff */
[----:B------:R-:W-:-:S04]  /*13e0*/  IMAD.X R33, R27, 0x1, R45, P2 ;  /* 0x000000011b217824 */ /* 0x000fc800010e062d */
[----:B------:R0:W2:Y:S04]  /*13f0*/  @P5 LDG.E.EL.128 R16, desc[UR6][R30.64] ;  /* 0x000000061e105981 */ /* 0x0000a8000c2e1d00 */
[----:B------:R1:W3:Y:S01]  /*1400*/  @P0 LDG.E.EL.128 R20, desc[UR6][R32.64] ;  /* 0x0000000620140981 */ /* 0x0002e2000c2e1d00 */
[----:B0-----:R-:W-:Y:S02]  /*1410*/  LOP3.LUT R30, R43, 0xc0, R24, 0xfe, !PT ;  /* 0x000000c02b1e7812 */ /* 0x001fe400078efe18 */
[----:B-1----:R-:W-:-:S03]  /*1420*/  CS2R R32, SRZ ;  /* 0x0000000000207805 */ /* 0x002fc6000001ff00 */
[----:B------:R-:W-:Y:S01]  /*1430*/  IMAD.HI.U32 R30, R30, 0x38e38e39, RZ ;  /* 0x38e38e391e1e7827 */ /* 0x000fe200078e00ff */
[----:B------:R-:W-:Y:S01]  /*1440*/  BAR.SYNC.DEFER_BLOCKING 0x0 ;  /* 0x0000000000007b1d */ /* 0x000fe20000010000 */
[----:B--2---:R-:W-:Y:S02]  /*1450*/  SEL R47, R16, RZ, P5 ;  /* 0x000000ff102f7207 */ /* 0x004fe40002800000 */
[----:B------:R-:W-:Y:S02]  /*1460*/  SEL R40, R17, RZ, P5 ;  /* 0x000000ff11287207 */ /* 0x000fe40002800000 */
[----:B------:R-:W-:-:S03]  /*1470*/  SEL R49, R18, RZ, P5 ;  /* 0x000000ff12317207 */ /* 0x000fc60002800000 */
[----:B------:R-:W0:Y:S01]  /*1480*/  LDC.64 R16, c[0x0][0x220] ;  /* 0x00008800ff107b82 */ /* 0x000e220000000a00 */
[----:B------:R-:W-:Y:S01]  /*1490*/  SEL R46, R19, RZ, P5 ;  /* 0x000000ff132e7207 */ /* 0x000fe20002800000 */
[----:B------:R1:W-:Y:S01]  /*14a0*/  STS [R4], R47 ;  /* 0x0000002f04007388 */ /* 0x0003e20000000800 */
[----:B---3--:R-:W-:Y:S02]  /*14b0*/  SEL R45, R20, RZ, P0 ;  /* 0x000000ff142d7207 */ /* 0x008fe40000000000 */
[----:B------:R-:W-:Y:S01]  /*14c0*/  SEL R42, R21, RZ, P0 ;  /* 0x000000ff152a7207 */ /* 0x000fe20000000000 */
[----:B------:R-:W-:Y:S01]  /*14d0*/  STS [R5+0x20], R40 ;  /* 0x0000202805007388 */ /* 0x000fe20000000800 */
[----:B------:R-:W-:Y:S02]  /*14e0*/  SEL R21, R22, RZ, P0 ;  /* 0x000000ff16157207 */ /* 0x000fe40000000000 */
[----:B------:R-:W-:Y:S01]  /*14f0*/  SEL R44, R23, RZ, P0 ;  /* 0x000000ff172c7207 */ /* 0x000fe20000000000 */
[----:B------:R-:W-:Y:S01]  /*1500*/  STS [R6+0x40], R49 ;  /* 0x0000403106007388 */ /* 0x000fe20000000800 */
[----:B------:R-:W-:-:S02]  /*1510*/  LOP3.LUT R18, R24, R43, RZ, 0xfc, !PT ;  /* 0x0000002b18127212 */ /* 0x000fc400078efcff */
[----:B------:R-:W-:Y:S01]  /*1520*/  LOP3.LUT R19, R43, 0x40, R24, 0xfe, !PT ;  /* 0x000000402b137812 */ /* 0x000fe200078efe18 */
[----:B------:R-:W-:Y:S01]  /*1530*/  STS [R7+0x60], R46 ;  /* 0x0000602e07007388 */ /* 0x000fe20000000800 */
[----:B------:R-:W-:Y:S01]  /*1540*/  LOP3.LUT R20, R43, 0x80, R24, 0xfe, !PT ;  /* 0x000000802b147812 */ /* 0x000fe200078efe18 */
[----:B------:R-:W-:Y:S02]  /*1550*/  IMAD.HI.U32 R18, R18, 0x38e38e39, RZ ;  /* 0x38e38e3912127827 */ /* 0x000fe400078e00ff */
[----:B------:R-:W-:Y:S02]  /*1560*/  STS [R4+0x10], R45 ;  /* 0x0000102d04007388 */ /* 0x000fe40000000800 */
[----:B------:R-:W-:Y:S01]  /*1570*/  IMAD.HI.U32 R19, R19, 0x38e38e39, RZ ;  /* 0x38e38e3913137827 */ /* 0x000fe200078e00ff */
[----:B------:R-:W-:Y:S01]  /*1580*/  SHF.R.U32.HI R23, RZ, 0x1, R18 ;  /* 0x00000001ff177819 */ /* 0x000fe20000011612 */
[----:B------:R2:W-:Y:S02]  /*1590*/  STS [R5+0x30], R42 ;  /* 0x0000302a05007388 */ /* 0x0005e40000000800 */
[----:B------:R-:W-:Y:S01]  /*15a0*/  IMAD.HI.U32 R20, R20, 0x38e38e39, RZ ;  /* 0x38e38e3914147827 */ /* 0x000fe200078e00ff */
[----:B------:R-:W-:Y:S01]  /*15b0*/  SHF.R.U32.HI R31, RZ, 0x1, R19 ;  /* 0x00000001ff1f7819 */ /* 0x000fe20000011613 */
[----:B------:R0:W-:Y:S02]  /*15c0*/  STS [R6+0x50], R21 ;  /* 0x0000501506007388 */ /* 0x0001e40000000800 */
[C---:B------:R-:W-:Y:S01]  /*15d0*/  IMAD R19, R0.reuse, 0x60, R23 ;  /* 0x0000006000137824 */ /* 0x040fe200078e0217 */
[----:B-1----:R-:W-:Y:S01]  /*15e0*/  SHF.R.U32.HI R47, RZ, 0x1, R20 ;  /* 0x00000001ff2f7819 */ /* 0x002fe20000011614 */
[----:B------:R1:W-:Y:S01]  /*15f0*/  STS [R7+0x70], R44 ;  /* 0x0000702c07007388 */ /* 0x0003e20000000800 */
[C---:B------:R-:W-:Y:S01]  /*1600*/  IMAD R23, R0.reuse, 0x60, R31 ;  /* 0x0000006000177824 */ /* 0x040fe200078e021f */
[----:B--2---:R-:W-:Y:S01]  /*1610*/  LOP3.LUT R42, R43, 0x140, R24, 0xfe, !PT ;  /* 0x000001402b2a7812 */ /* 0x004fe200078efe18 */
[----:B------:R-:W-:Y:S01]  /*1620*/  IMAD.MOV.U32 R40, RZ, RZ, RZ ;  /* 0x000000ffff287224 */ /* 0x000fe200078e00ff */
[----:B------:R-:W-:Y:S01]  /*1630*/  BAR.SYNC.DEFER_BLOCKING 0x0 ;  /* 0x0000000000007b1d */ /* 0x000fe20000010000 */
[----:B------:R-:W-:-:S02]  /*1640*/  IMAD R31, R0, 0x60, R47 ;  /* 0x00000060001f7824 */ /* 0x000fc400078e022f */
[----:B0-----:R-:W-:Y:S01]  /*1650*/  IMAD.WIDE R20, R23, 0x4, R16 ;  /* 0x0000000417147825 */ /* 0x001fe200078e0210 */
[----:B------:R-:W-:-:S03]  /*1660*/  LOP3.LUT R45, R43, 0x180, R24, 0xfe, !PT ;  /* 0x000001802b2d7812 */ /* 0x000fc600078efe18 */
[----:B------:R-:W-:Y:S01]  /*1670*/  IMAD.WIDE R22, R31, 0x4, R16 ;  /* 0x000000041f167825 */ /* 0x000fe200078e0210 */
[----:B------:R-:W-:-:S03]  /*1680*/  LOP3.LUT R31, R43, 0x100, R24, 0xfe, !PT ;  /* 0x000001002b1f7812 */ /* 0x000fc600078efe18 */
[----:B------:R-:W-:Y:S01]  /*1690*/  IMAD.WIDE R18, R19, 0x4, R16 ;  /* 0x0000000413127825 */ /* 0x000fe200078e0210 */
[----:B------:R-:W-:Y:S02]  /*16a0*/  LOP3.LUT R43, R43, 0x1c0, R24, 0xfe, !PT ;  /* 0x000001c02b2b7812 */ /* 0x000fe400078efe18 */
[----:B------:R-:W-:Y:S01]  /*16b0*/  ISETP.LT.U32.AND P1, PT, R42, 0x360, PT ;  /* 0x000003602a00780c */ /* 0x000fe20003f21070 */
[----:B------:R-:W-:-:S04]  /*16c0*/  IMAD.HI.U32 R31, R31, 0x38e38e39, RZ ;  /* 0x38e38e391f1f7827 */ /* 0x000fc800078e00ff */
[----:B------:R-:W-:Y:S01]  /*16d0*/  IMAD.HI.U32 R42, R42, 0x38e38e39, RZ ;  /* 0x38e38e392a2a7827 */ /* 0x000fe200078e00ff */
[----:B------:R0:W2:Y:S01]  /*16e0*/  @!P4 LDG.E.EL R40, desc[UR6][R18.64] ;  /* 0x000000061228c981 */ /* 0x0000a2000c2e1900 */
[----:B------:R-:W-:-:S03]  /*16f0*/  ISETP.LT.U32.AND P2, PT, R43, 0x360, PT ;  /* 0x000003602b00780c */ /* 0x000fc60003f41070 */
[----:B------:R3:W4:Y:S01]  /*1700*/  @!P4 LDG.E.EL R33, desc[UR6][R20.64] ;  /* 0x000000061421c981 */ /* 0x000722000c2e1900 */
[----:B------:R-:W-:-:S03]  /*1710*/  ISETP.LT.U32.AND P3, PT, R45, 0x360, PT ;  /* 0x000003602d00780c */ /* 0x000fc60003f61070 */
[----:B------:R5:W4:Y:S01]  /*1720*/  @!P4 LDG.E.EL R32, desc[UR6][R22.64] ;  /* 0x000000061620c981 */ /* 0x000b22000c2e1900 */
[----:B------:R-:W-:Y:S01]  /*1730*/  ISETP.LT.U32.AND.EX P1, PT, R39, RZ, !P4, P1 ;  /* 0x000000ff2700720c */ /* 0x000fe20006721110 */
[----:B0-----:R-:W-:Y:S01]  /*1740*/  IMAD.HI.U32 R18, R45, 0x38e38e39, RZ ;  /* 0x38e38e392d127827 */ /* 0x001fe200078e00ff */
[C---:B------:R-:W-:Y:S01]  /*1750*/  ISETP.LT.U32.AND.EX P3, PT, R39.reuse, RZ, !P4, P3 ;  /* 0x000000ff2700720c */ /* 0x040fe20006761130 */
[----:B------:R-:W0:Y:S01]  /*1760*/  LDS R50, [R8] ;  /* 0x0000000008327984 */ /* 0x000e220000000800 */
[----:B------:R-:W-:Y:S01]  /*1770*/  ISETP.LT.U32.AND.EX P2, PT, R39, RZ, !P4, P2 ;  /* 0x000000ff2700720c */ /* 0x000fe20006741120 */
[----:B------:R-:W-:Y:S01]  /*1780*/  IMAD.HI.U32 R19, R43, 0x38e38e39, RZ ;  /* 0x38e38e392b137827 */ /* 0x000fe200078e00ff */
[----:B---3--:R-:W-:Y:S01]  /*1790*/  SHF.R.U32.HI R21, RZ, 0x1, R31 ;  /* 0x00000001ff157819 */ /* 0x008fe2000001161f */
[----:B------:R-:W3:Y:S01]  /*17a0*/  LDS R51, [R9+0x800] ;  /* 0x0008000009337984 */ /* 0x000ee20000000800 */
[----:B------:R-:W-:Y:S01]  /*17b0*/  SHF.R.U32.HI R43, RZ, 0x1, R18 ;  /* 0x00000001ff2b7819 */ /* 0x000fe20000011612 */
[----:B------:R-:W-:Y:S01]  /*17c0*/  IMAD.MOV.U32 R46, RZ, RZ, RZ ;  /* 0x000000ffff2e7224 */ /* 0x000fe200078e00ff */
[----:B-----5:R-:W-:Y:S01]  /*17d0*/  SHF.R.U32.HI R23, RZ, 0x1, R42 ;  /* 0x00000001ff177819 */ /* 0x020fe2000001162a */
[----:B------:R-:W5:Y:S01]  /*17e0*/  LDS R52, [R10+0x1000] ;  /* 0x001000000a347984 */ /* 0x000f620000000800 */
[----:B------:R-:W-:-:S02]  /*17f0*/  SHF.R.U32.HI R31, RZ, 0x1, R30 ;  /* 0x00000001ff1f7819 */ /* 0x000fc4000001161e */
[----:B------:R-:W-:Y:S01]  /*1800*/  SHF.R.U32.HI R45, RZ, 0x1, R19 ;  /* 0x00000001ff2d7819 */ /* 0x000fe20000011613 */
[C---:B------:R-:W-:Y:S01]  /*1810*/  IMAD R19, R0.reuse, 0x60, R21 ;  /* 0x0000006000137824 */ /* 0x040fe200078e0215 */
[----:B------:R-:W0:Y:S01]  /*1820*/  LDS R48, [R12+0x2000] ;  /* 0x002000000c307984 */ /* 0x000e220000000800 */
[C---:B------:R-:W-:Y:S02]  /*1830*/  IMAD R21, R0.reuse, 0x60, R23 ;  /* 0x0000006000157824 */ /* 0x040fe400078e0217 */
[C---:B------:R-:W-:Y:S01]  /*1840*/  IMAD R23, R0.reuse, 0x60, R43 ;  /* 0x0000006000177824 */ /* 0x040fe200078e022b */
[----:B------:R-:W0:Y:S01]  /*1850*/  LDS R49, [R11+0x1800] ;  /* 0x001800000b317984 */ /* 0x000e220000000800 */
[C---:B------:R-:W-:Y:S02]  /*1860*/  IMAD R31, R0.reuse, 0x60, R31 ;  /* 0x00000060001f7824 */ /* 0x040fe400078e021f */
[----:B------:R-:W-:Y:S01]  /*1870*/  IMAD R43, R0, 0x60, R45 ;  /* 0x00000060002b7824 */ /* 0x000fe200078e022d */
[----:B-1----:R-:W-:Y:S01]  /*1880*/  CS2R R44, SRZ ;  /* 0x00000000002c7805 */ /* 0x002fe2000001ff00 */
[--C-:B------:R-:W-:Y:S01]  /*1890*/  IMAD.WIDE R18, R19, 0x4, R16.reuse ;  /* 0x0000000413127825 */ /* 0x100fe200078e0210 */
[----:B------:R-:W1:Y:S03]  /*18a0*/  LDS R47, [R13+0x2800] ;  /* 0x002800000d2f7984 */ /* 0x000e660000000800 */
[----:B------:R-:W-:-:S04]  /*18b0*/  IMAD.WIDE R20, R21, 0x4, R16 ;  /* 0x0000000415147825 */ /* 0x000fc800078e0210 */
[--C-:B------:R-:W-:Y:S01]  /*18c0*/  IMAD.WIDE R22, R23, 0x4, R16.reuse ;  /* 0x0000000417167825 */ /* 0x100fe200078e0210 */
[----:B------:R-:W5:Y:S03]  /*18d0*/  @P1 LDG.E.EL R44, desc[UR6][R20.64] ;  /* 0x00000006142c1981 */ /* 0x000f66000c2e1900 */
[--C-:B------:R-:W-:Y:S01]  /*18e0*/  IMAD.WIDE R30, R31, 0x4, R16.reuse ;  /* 0x000000041f1e7825 */ /* 0x100fe200078e0210 */
[----:B------:R-:W5:Y:S03]  /*18f0*/  @P3 LDG.E.EL R45, desc[UR6][R22.64] ;  /* 0x00000006162d3981 */ /* 0x000f66000c2e1900 */
[----:B------:R-:W-:Y:S01]  /*1900*/  IMAD.WIDE R16, R43, 0x4, R16 ;  /* 0x000000042b107825 */ /* 0x000fe200078e0210 */
[----:B------:R-:W-:Y:S01]  /*1910*/  CS2R R42, SRZ ;  /* 0x00000000002a7805 */ /* 0x000fe2000001ff00 */
[----:B------:R3:W5:Y:S05]  /*1920*/  @!P4 LDG.E.EL R46, desc[UR6][R30.64] ;  /* 0x000000061e2ec981 */ /* 0x00076a000c2e1900 */
[----:B------:R0:W5:Y:S04]  /*1930*/  @!P4 LDG.E.EL R43, desc[UR6][R18.64] ;  /* 0x00000006122bc981 */ /* 0x000168000c2e1900 */
[----:B------:R1:W5:Y:S04]  /*1940*/  @P2 LDG.E.EL R42, desc[UR6][R16.64] ;  /* 0x00000006102a2981 */ /* 0x000368000c2e1900 */
[----:B---3--:R-:W3:Y:S04]  /*1950*/  LDS R30, [R14+0x3000] ;  /* 0x003000000e1e7984 */ /* 0x008ee80000000800 */
[----:B0-----:R-:W0:Y:S01]  /*1960*/  LDS R18, [R15+0x3800] ;  /* 0x003800000f127984 */ /* 0x001e220000000800 */
[----:B------:R-:W-:Y:S01]  /*1970*/  BAR.SYNC.DEFER_BLOCKING 0x0 ;  /* 0x0000000000007b1d */ /* 0x000fe20000010000 */
[----:B--2---:R-:W-:-:S02]  /*1980*/  SEL R40, R40, RZ, !P4 ;  /* 0x000000ff28287207 */ /* 0x004fc40006000000 */
[----:B----4-:R-:W-:-:S03]  /*1990*/  SEL R33, R33, RZ, !P4 ;  /* 0x000000ff21217207 */ /* 0x010fc60006000000 */
[----:B-1----:R-:W-:Y:S01]  /*19a0*/  FADD R17, R40, 1 ;  /* 0x3f80000028117421 */ /* 0x002fe20000000000 */
[----:B------:R-:W-:-:S03]  /*19b0*/  SEL R19, R32, RZ, !P4 ;  /* 0x000000ff20137207 */ /* 0x000fc60006000000 */
[----:B------:R-:W-:Y:S01]  /*19c0*/  FMUL R21, R50, R17 ;  /* 0x0000001132157220 */ /* 0x000fe20000400000 */
[----:B------:R-:W-:Y:S02]  /*19d0*/  FADD R16, R33, 1 ;  /* 0x3f80000021107421 */ /* 0x000fe40000000000 */
[----:B------:R-:W1:Y:S01]  /*19e0*/  LDC.64 R32, c[0x0][0x228] ;  /* 0x00008a00ff207b82 */ /* 0x000e620000000a00 */
[----:B------:R-:W-:Y:S01]  /*19f0*/  FADD R19, R19, 1 ;  /* 0x3f80000013137421 */ /* 0x000fe20000000000 */
[----:B------:R-:W-:-:S03]  /*1a00*/  FMUL R51, R51, R16 ;  /* 0x0000001033337220 */ /* 0x000fc60000400000 */
[----:B-----5:R-:W-:-:S04]  /*1a10*/  FMUL R23, R52, R19 ;  /* 0x0000001334177220 */ /* 0x020fc80000400000 */
[----:B------:R-:W-:Y:S01]  /*1a20*/  FMUL R22, R34, R23 ;  /* 0x0000001722167220 */ /* 0x000fe20000400000 */
[----:B------:R-:W-:Y:S02]  /*1a30*/  SEL R20, R44, RZ, P1 ;  /* 0x000000ff2c147207 */ /* 0x000fe40000800000 */
[----:B------:R-:W-:Y:S02]  /*1a40*/  SEL R19, R45, RZ, P3 ;  /* 0x000000ff2d137207 */ /* 0x000fe40001800000 */
[----:B------:R-:W-:Y:S02]  /*1a50*/  SEL R16, R46, RZ, !P4 ;  /* 0x000000ff2e107207 */ /* 0x000fe40006000000 */
[----:B------:R-:W-:Y:S02]  /*1a60*/  SEL R17, R43, RZ, !P4 ;  /* 0x000000ff2b117207 */ /* 0x000fe40006000000 */
[----:B------:R-:W-:-:S03]  /*1a70*/  SEL R42, R42, RZ, P2 ;  /* 0x000000ff2a2a7207 */ /* 0x000fc60001000000 */
[----:B------:R-:W-:Y:S01]  /*1a80*/  FADD R17, R17, 1 ;  /* 0x3f80000011117421 */ /* 0x000fe20000000000 */
[----:B------:R-:W-:Y:S01]  /*1a90*/  FADD R16, R16, 1 ;  /* 0x3f80000010107421 */ /* 0x000fe20000000000 */
[----:B------:R-:W-:Y:S01]  /*1aa0*/  FADD R20, R20, 1 ;  /* 0x3f80000014147421 */ /* 0x000fe20000000000 */
[----:B------:R-:W-:Y:S01]  /*1ab0*/  FADD R19, R19, 1 ;  /* 0x3f80000013137421 */ /* 0x000fe20000000000 */
[----:B------:R-:W-:Y:S01]  /*1ac0*/  FMUL R31, R48, R17 ;  /* 0x00000011301f7220 */ /* 0x000fe20000400000 */
[----:B------:R-:W-:Y:S01]  /*1ad0*/  FADD R17, R42, 1 ;  /* 0x3f8000002a117421 */ /* 0x000fe20000000000 */
[----:B------:R-:W-:Y:S01]  /*1ae0*/  FMUL R49, R49, R16 ;  /* 0x0000001031317220 */ /* 0x000fe20000400000 */
[----:B------:R-:W-:Y:S01]  /*1af0*/  FMUL R47, R47, R20 ;  /* 0x000000142f2f7220 */ /* 0x000fe20000400000 */
[----:B---3--:R-:W-:Y:S01]  /*1b00*/  FMUL R19, R30, R19 ;  /* 0x000000131e137220 */ /* 0x008fe20000400000 */
[----:B0-----:R-:W-:Y:S01]  /*1b10*/  FMUL R17, R18, R17 ;  /* 0x0000001112117220 */ /* 0x001fe20000400000 */
[C---:B------:R-:W-:Y:S01]  /*1b20*/  FMUL R16, R34.reuse, R21 ;  /* 0x0000001522107220 */ /* 0x040fe20000400000 */
[C---:B------:R-:W-:Y:S01]  /*1b30*/  FMUL R20, R34.reuse, R51 ;  /* 0x0000003322147220 */ /* 0x040fe20000400000 */
[C---:B------:R-:W-:Y:S01]  /*1b40*/  FMUL R30, R34.reuse, R49 ;  /* 0x00000031221e7220 */ /* 0x040fe20000400000 */
[C---:B------:R-:W-:Y:S01]  /*1b50*/  FMUL R40, R34.reuse, R31 ;  /* 0x0000001f22287220 */ /* 0x040fe20000400000 */
[C---:B------:R-:W-:Y:S01]  /*1b60*/  FMUL R42, R34.reuse, R47 ;  /* 0x0000002f222a7220 */ /* 0x040fe20000400000 */
[C---:B------:R-:W-:Y:S01]  /*1b70*/  FMUL R44, R34.reuse, R19 ;  /* 0x00000013222c7220 */ /* 0x040fe20000400000 */
[----:B------:R-:W-:Y:S01]  /*1b80*/  FMUL R46, R34, R17 ;  /* 0x00000011222e7220 */ /* 0x000fe20000400000 */
[----:B------:R-:W-:Y:S04]  /*1b90*/  STS [R35], R16 ;  /* 0x0000001023007388 */ /* 0x000fe80000000800 */
[----:B------:R-:W-:Y:S04]  /*1ba0*/  STS [R35+0x100], R20 ;  /* 0x0001001423007388 */ /* 0x000fe80000000800 */
[----:B------:R-:W-:Y:S04]  /*1bb0*/  STS [R35+0x200], R22 ;  /* 0x0002001623007388 */ /* 0x000fe80000000800 */
[----:B------:R1:W-:Y:S04]  /*1bc0*/  STS [R35+0x300], R30 ;  /* 0x0003001e23007388 */ /* 0x0003e80000000800 */
[----:B------:R-:W-:Y:S04]  /*1bd0*/  STS [R35+0x400], R40 ;  /* 0x0004002823007388 */ /* 0x000fe80000000800 */
[----:B------:R-:W-:Y:S04]  /*1be0*/  STS [R35+0x500], R42 ;  /* 0x0005002a23007388 */ /* 0x000fe80000000800 */
[----:B------:R-:W-:Y:S04]  /*1bf0*/  STS [R35+0x600], R44 ;  /* 0x0006002c23007388 */ /* 0x000fe80000000800 */
[----:B------:R-:W-:Y:S01]  /*1c00*/  STS [R35+0x700], R46 ;  /* 0x0007002e23007388 */ /* 0x000fe20000000800 */
[----:B------:R-:W-:Y:S06]  /*1c10*/  BAR.SYNC.DEFER_BLOCKING 0x0 ;  /* 0x0000000000007b1d */ /* 0x000fec0000010000 */
[----:B------:R-:W0:Y:S04]  /*1c20*/  LDS.128 R16, [R36] ;  /* 0x0000000024107984 */ /* 0x000e280000000c00 */
[----:B------:R-:W2:Y:S01]  /*1c30*/  LDS.128 R20, [R37+0x2000] ;  /* 0x0020000025147984 */ /* 0x000ea20000000c00 */
[----:B------:R-:W-:-:S02]  /*1c40*/  IMAD R31, R2, 0x360, R41 ;  /* 0x00000360021f7824 */ /* 0x000fc400078e0229 */
[----:B------:R-:W-:Y:S02]  /*1c50*/  IMAD.IADD R41, R38, 0x1, R41 ;  /* 0x0000000126297824 */ /* 0x000fe400078e0229 */
[----:B-1----:R-:W-:-:S04]  /*1c60*/  IMAD.WIDE R30, R31, 0x4, R32 ;  /* 0x000000041f1e7825 */ /* 0x002fc800078e0220 */
[----:B------:R-:W-:-:S04]  /*1c70*/  IMAD.WIDE R32, R41, 0x4, R32 ;  /* 0x0000000429207825 */ /* 0x000fc800078e0220 */
[----:B------:R-:W-:Y:S01]  /*1c80*/  IMAD.MOV.U32 R43, RZ, RZ, 0x200 ;  /* 0x00000200ff2b7424 */ /* 0x000fe200078e00ff */
[----:B0-----:R0:W-:Y:S04]  /*1c90*/  @P5 STG.E.128 desc[UR6][R30.64], R16 ;  /* 0x000000101e005986 */ /* 0x0011e8000c101d06 */
[----:B--2---:R0:W-:Y:S01]  /*1ca0*/  @P0 STG.E.128 desc[UR6][R32.64], R20 ;  /* 0x0000001420000986 */ /* 0x0041e2000c101d06 */
[----:B------:R-:W-:Y:S01]  /*1cb0*/  PLOP3.LUT P0, PT, PT, PT, UP0, 0x80, 0x0 ;  /* 0x000000000000781c */ /* 0x000fe20003f0f008 */
[----:B------:R-:W-:-:S12]  /*1cc0*/  UPLOP3.LUT UP0, UPT, UPT, UPT, UPT, 0x40, 0x0 ;  /* 0x000000000000789c */ /* 0x000fd80003f0e870 */
[----:B------:R-:W-:Y:S05]  /*1cd0*/  @P0 BRA `(.L_x_1) ;  /* 0xfffffff400880947 */ /* 0x000fea000383ffff */
[----:B------:R-:W-:Y:S05]  /*1ce0*/  EXIT ;  /* 0x000000000000794d */ /* 0x000fea0003800000 */
.L_x_2:
[----:B------:R-:W-:-:S00]  /*1cf0*/  BRA `(.L_x_2) ;  /* 0xfffffffc00fc7947 */ /* 0x000fc0000383ffff */
[----:B------:R-:W-:-:S00]  /*1d00*/  NOP ;  /* 0x0000000000007918 */ /* 0x000fc00000000000 */
[----:B------:R-:W-:-:S00]  /*1d10*/  NOP ;  /* 0x0000000000007918 */ /* 0x000fc00000000000 */
[----:B------:R-:W-:-:S00]  /*1d20*/  NOP ;  /* 0x0000000000007918 */ /* 0x000fc00000000000 */
[----:B------:R-:W-:-:S00]  /*1d30*/  NOP ;  /* 0x0000000000007918 */ /* 0x000fc00000000000 */
[----:B------:R-:W-:-:S00]  /*1d40*/  NOP ;  /* 0x0000000000007918 */ /* 0x000fc00000000000 */
[----:B------:R-:W-:-:S00]  /*1d50*/  NOP ;  /* 0x0000000000007918 */ /* 0x000fc00000000000 */
[----:B------:R-:W-:-:S00]  /*1d60*/  NOP ;  /* 0x0000000000007918 */ /* 0x000fc00000000000 */
[----:B------:R-:W-:-:S00]  /*1d70*/  NOP ;  /* 0x0000000000007918 */ /* 0x000fc00000000000 */
.L_x_3:


//--------------------- .nv.global.init           --------------------------
	.section	.nv.global.init,"aw",@progbits
.nv.global.init:
	.type		_$_str,@object
	.size		_$_str,(.L_0 - _$_str)
_$_str:
        /*0000*/ 	.byte	0x5f, 0x5f, 0x43, 0x55, 0x44, 0x41, 0x5f, 0x46, 0x54, 0x5a, 0x00
.L_0:


//--------------------- .nv.shared.triton_red_fused_add_mul_pow_rsqrt_sum_0 --------------------------
	.section	.nv.shared.triton_red_fused_add_mul_pow_rsqrt_sum_0,"aw",@nobits
	.sectionflags	@""
	.align	16
	.zero		1024


//--------------------- .nv.constant0.triton_red_fused_add_mul_pow_rsqrt_sum_0 --------------------------
	.section	.nv.constant0.triton_red_fused_add_mul_pow_rsqrt_sum_0,"a",@progbits
	.sectionflags	@""
	.align	4
.nv.constant0.triton_red_fused_add_mul_pow_rsqrt_sum_0:
	.zero		568
